// auto-generated by cutlass_sweep.conv — config: {"arch": "sm_100", "cluster_m": 1, "cluster_n": 1, "conv_kind": "dgrad", "dtype": "bf16", "ndim": 2, "tile_k": 32, "tile_m": 64, "tile_n": 128}
#include "cutlass/cutlass.h"
#include "cute/tensor.hpp"
#include "cutlass/kernel_hardware_info.hpp"
#include "cutlass/conv/convolution.h"
#include "cutlass/conv/dispatch_policy.hpp"
#include "cutlass/conv/collective/collective_builder.hpp"
#include "cutlass/conv/kernel/conv_universal.hpp"
#include "cutlass/conv/device/conv_universal_adapter.hpp"
#include "cutlass/epilogue/collective/collective_builder.hpp"

using namespace cute;
using Elem = cutlass::bfloat16_t;
using Acc  = float;
using LayoutAB = cutlass::layout::TensorNHWC;
using LayoutC  = cutlass::layout::TensorNHWC;
constexpr auto ConvOp = cutlass::conv::Operator::kDgrad;
using TileShape    = Shape<_64, _128, Shape<_32>>;
using ClusterShape = Shape<_1, _1, _1>;

using CollectiveEpilogue = typename cutlass::epilogue::collective::CollectiveBuilder<
    cutlass::arch::Sm100, cutlass::arch::OpClassTensorOp,
    TileShape, ClusterShape,
    cutlass::epilogue::collective::EpilogueTileAuto,
    Acc, Acc,
    Elem, LayoutC, 128 / cutlass::sizeof_bits<Elem>::value,
    Elem, LayoutC, 128 / cutlass::sizeof_bits<Elem>::value,
    cutlass::epilogue::collective::EpilogueScheduleAuto
  >::CollectiveOp;

using CollectiveMainloop = typename cutlass::conv::collective::CollectiveBuilder<
    cutlass::arch::Sm100, cutlass::arch::OpClassTensorOp, ConvOp,
    Elem, LayoutAB, 128 / cutlass::sizeof_bits<Elem>::value,
    Elem, LayoutAB, 128 / cutlass::sizeof_bits<Elem>::value,
    Acc,
    TileShape, ClusterShape,
    cutlass::conv::collective::StageCountAutoCarveout<
        static_cast<int>(sizeof(typename CollectiveEpilogue::SharedStorage))>,
    cutlass::conv::collective::KernelScheduleAuto
  >::CollectiveOp;

using ProblemShape = cutlass::conv::ConvProblemShape<
    ConvOp, CollectiveMainloop::DispatchPolicy::NumSpatialDimensions>;
using ConvKernel = cutlass::conv::kernel::ConvUniversal<
    ProblemShape, CollectiveMainloop, CollectiveEpilogue>;
using Conv = cutlass::conv::device::ConvUniversalAdapter<ConvKernel>;

auto* _anchor = &cutlass::device_kernel<ConvKernel>;


// ===== COMPILED SASS (sm_100a) =====

	.target	sm_100a

	.elftype	@"ET_EXEC"


//--------------------- .note.nv.tkinfo           --------------------------
	.section	.note.nv.tkinfo,"",@"SHT_NOTE"
	.sectionflags	@"SHF_NOTE_NV_TKINFO"
	.tkinfo
        /*0018*/ 	.word	0x00000002
        /*0030*/ 	.string	""
        /*0030*/ 	.string	"ptxas"
        /*0030*/ 	.string	"Cuda compilation tools, release 13.0, V13.0.88"
        /*0030*/ 	.string	"Build cuda_13.0.r13.0/compiler.36424714_0"
        /*0030*/ 	.string	"-arch sm_100a -m 64 "



//--------------------- .note.nv.cuinfo           --------------------------
	.section	.note.nv.cuinfo,"",@"SHT_NOTE"
	.sectionflags	@"SHF_NOTE_NV_CUINFO"
        /*0018*/ 	.short	0x0002
        /*001a*/ 	.short	0x0064
        /*001c*/ 	.short	0x0082
	.zero		2


//--------------------- .nv.info                  --------------------------
	.section	.nv.info,"",@"SHT_CUDA_INFO"
	.align	4


	//----- nvinfo : EIATTR_REGCOUNT
	.align		4
        /*0000*/ 	.byte	0x04, 0x2f
        /*0002*/ 	.short	(.L_19 - .L_18)
	.align		4
.L_18:
        /*0004*/ 	.word	index@(_ZN7cutlass13device_kernelINS_4conv6kernel13ConvUniversalINS1_16ConvProblemShapeILNS1_8OperatorE1ELi2EEENS1_10collective14CollectiveConvINS1_47MainloopSm100TmaUmmaWarpSpecializedImplicitGemmILS5_1ELi17ELi2ELi1ELi2EN4cute5tupleIJNSA_1CILi1EEESD_SD_EEEEENSB_IJNSC_ILi64EEENSC_ILi128EEENSB_IJNSC_ILi32EEEEEEEEENS_10bfloat16_tESL_NSA_8TiledMMAINSA_8MMA_AtomIJNSA_20SM100_MMA_F16BF16_SSISL_SL_fLi64ELi128ELNSA_4UMMA5MajorE0ELSQ_1ELNSP_7ScaleInE0ELSR_0EEEEEENSA_6LayoutISE_NSB_IJNSC_ILi0EEESV_SV_EEEEENSB_IJNSA_10UnderscoreESY_SY_EEEEENS7_6detail27Sm100ImplicitGemmTileTraitsINSA_20SM90_TMA_LOAD_IM2COLENSA_14ComposedLayoutINSA_7SwizzleILi2ELi4ELi3EEENSA_18smem_ptr_flag_bitsILi16EEENSU_INSB_IJNSC_ILi8EEESI_EEENSB_IJSI_SD_EEEEEEEvEENS12_INSA_13SM90_TMA_LOADENS14_INS15_ILi3ELi4ELi3EEES18_NSU_INSB_IJSG_S19_EEENSB_IJSD_SG_EEEEEEEvEEEENS_8epilogue10collective18CollectiveEpilogueINS1N_23Sm100TmaWarpSpecializedILi4ELi2ELi16ELb1ELb0EEEJSK_NSB_IJNSU_ISG_SD_EENSU_ISI_SD_EEEEESL_NSB_IJNSB_IJlllEEESD_SV_EEESL_S1W_NS1N_6fusion15FusionCallbacksIS1R_NS1X_17LinearCombinationISL_fSL_fLNS_15FloatRoundStyleE2EEESK_S1U_JEEENSA_5SM1004TMEM4LOAD26SM100_TMEM_LOAD_16dp256b4xES13_S1D_NSA_17SM75_U32x4_LDSM_NENSA_21SM90_TMA_STORE_IM2COLES1D_NSA_17SM90_U32x4_STSM_NENSA_39AutoVectorizingCopyWithAssumedAlignmentILi128EEEEEEvvEEEEvNT_6ParamsE)
        /*0008*/ 	.word	0x00000060


	//----- nvinfo : EIATTR_FRAME_SIZE
	.align		4
.L_19:
        /*000c*/ 	.byte	0x04, 0x11
        /*000e*/ 	.short	(.L_21 - .L_20)
	.align		4
.L_20:
        /*0010*/ 	.word	index@($__internal_2_$__cuda_sm10x_tcgen05_guardrail_trap_unallocated_columns_being_dealloced)
        /*0014*/ 	.word	0x00000008


	//----- nvinfo : EIATTR_FRAME_SIZE
	.align		4
.L_21:
        /*0018*/ 	.byte	0x04, 0x11
        /*001a*/ 	.short	(.L_23 - .L_22)
	.align		4
.L_22:
        /*001c*/ 	.word	index@($__internal_1_$__cuda_sm10x_tcgen05_guardrail_trap_phase_invalid_during_alloc)
        /*0020*/ 	.word	0x00000008


	//----- nvinfo : EIATTR_FRAME_SIZE
	.align		4
.L_23:
        /*0024*/ 	.byte	0x04, 0x11
        /*0026*/ 	.short	(.L_25 - .L_24)
	.align		4
.L_24:
        /*0028*/ 	.word	index@($__internal_0_$__cuda_sm10x_tcgen05_guardrail_trap_col_being_dealloced_not_returned_by_alloc)
        /*002c*/ 	.word	0x00000008


	//----- nvinfo : EIATTR_FRAME_SIZE
	.align		4
.L_25:
        /*0030*/ 	.byte	0x04, 0x11
        /*0032*/ 	.short	(.L_27 - .L_26)
	.align		4
.L_26:
        /*0034*/ 	.word	index@(_ZN7cutlass13device_kernelINS_4conv6kernel13ConvUniversalINS1_16ConvProblemShapeILNS1_8OperatorE1ELi2EEENS1_10collective14CollectiveConvINS1_47MainloopSm100TmaUmmaWarpSpecializedImplicitGemmILS5_1ELi17ELi2ELi1ELi2EN4cute5tupleIJNSA_1CILi1EEESD_SD_EEEEENSB_IJNSC_ILi64EEENSC_ILi128EEENSB_IJNSC_ILi32EEEEEEEEENS_10bfloat16_tESL_NSA_8TiledMMAINSA_8MMA_AtomIJNSA_20SM100_MMA_F16BF16_SSISL_SL_fLi64ELi128ELNSA_4UMMA5MajorE0ELSQ_1ELNSP_7ScaleInE0ELSR_0EEEEEENSA_6LayoutISE_NSB_IJNSC_ILi0EEESV_SV_EEEEENSB_IJNSA_10UnderscoreESY_SY_EEEEENS7_6detail27Sm100ImplicitGemmTileTraitsINSA_20SM90_TMA_LOAD_IM2COLENSA_14ComposedLayoutINSA_7SwizzleILi2ELi4ELi3EEENSA_18smem_ptr_flag_bitsILi16EEENSU_INSB_IJNSC_ILi8EEESI_EEENSB_IJSI_SD_EEEEEEEvEENS12_INSA_13SM90_TMA_LOADENS14_INS15_ILi3ELi4ELi3EEES18_NSU_INSB_IJSG_S19_EEENSB_IJSD_SG_EEEEEEEvEEEENS_8epilogue10collective18CollectiveEpilogueINS1N_23Sm100TmaWarpSpecializedILi4ELi2ELi16ELb1ELb0EEEJSK_NSB_IJNSU_ISG_SD_EENSU_ISI_SD_EEEEESL_NSB_IJNSB_IJlllEEESD_SV_EEESL_S1W_NS1N_6fusion15FusionCallbacksIS1R_NS1X_17LinearCombinationISL_fSL_fLNS_15FloatRoundStyleE2EEESK_S1U_JEEENSA_5SM1004TMEM4LOAD26SM100_TMEM_LOAD_16dp256b4xES13_S1D_NSA_17SM75_U32x4_LDSM_NENSA_21SM90_TMA_STORE_IM2COLES1D_NSA_17SM90_U32x4_STSM_NENSA_39AutoVectorizingCopyWithAssumedAlignmentILi128EEEEEEvvEEEEvNT_6ParamsE)
        /*0038*/ 	.word	0x00000008


	//----- nvinfo : EIATTR_MIN_STACK_SIZE
	.align		4
.L_27:
        /*003c*/ 	.byte	0x04, 0x12
        /*003e*/ 	.short	(.L_29 - .L_28)
	.align		4
.L_28:
        /*0040*/ 	.word	index@(_ZN7cutlass13device_kernelINS_4conv6kernel13ConvUniversalINS1_16ConvProblemShapeILNS1_8OperatorE1ELi2EEENS1_10collective14CollectiveConvINS1_47MainloopSm100TmaUmmaWarpSpecializedImplicitGemmILS5_1ELi17ELi2ELi1ELi2EN4cute5tupleIJNSA_1CILi1EEESD_SD_EEEEENSB_IJNSC_ILi64EEENSC_ILi128EEENSB_IJNSC_ILi32EEEEEEEEENS_10bfloat16_tESL_NSA_8TiledMMAINSA_8MMA_AtomIJNSA_20SM100_MMA_F16BF16_SSISL_SL_fLi64ELi128ELNSA_4UMMA5MajorE0ELSQ_1ELNSP_7ScaleInE0ELSR_0EEEEEENSA_6LayoutISE_NSB_IJNSC_ILi0EEESV_SV_EEEEENSB_IJNSA_10UnderscoreESY_SY_EEEEENS7_6detail27Sm100ImplicitGemmTileTraitsINSA_20SM90_TMA_LOAD_IM2COLENSA_14ComposedLayoutINSA_7SwizzleILi2ELi4ELi3EEENSA_18smem_ptr_flag_bitsILi16EEENSU_INSB_IJNSC_ILi8EEESI_EEENSB_IJSI_SD_EEEEEEEvEENS12_INSA_13SM90_TMA_LOADENS14_INS15_ILi3ELi4ELi3EEES18_NSU_INSB_IJSG_S19_EEENSB_IJSD_SG_EEEEEEEvEEEENS_8epilogue10collective18CollectiveEpilogueINS1N_23Sm100TmaWarpSpecializedILi4ELi2ELi16ELb1ELb0EEEJSK_NSB_IJNSU_ISG_SD_EENSU_ISI_SD_EEEEESL_NSB_IJNSB_IJlllEEESD_SV_EEESL_S1W_NS1N_6fusion15FusionCallbacksIS1R_NS1X_17LinearCombinationISL_fSL_fLNS_15FloatRoundStyleE2EEESK_S1U_JEEENSA_5SM1004TMEM4LOAD26SM100_TMEM_LOAD_16dp256b4xES13_S1D_NSA_17SM75_U32x4_LDSM_NENSA_21SM90_TMA_STORE_IM2COLES1D_NSA_17SM90_U32x4_STSM_NENSA_39AutoVectorizingCopyWithAssumedAlignmentILi128EEEEEEvvEEEEvNT_6ParamsE)
        /*0044*/ 	.word	0x00000008
.L_29:


//--------------------- .nv.compat                --------------------------
	.section	.nv.compat,"",@"SHT_CUDA_COMPAT_INFO"
	.align	4
        /*0000*/ 	.byte	0x02, 0x09, 0x01, 0x00, 0x02, 0x02, 0x02, 0x00, 0x02, 0x05, 0x05, 0x00, 0x03, 0x07, 0x01, 0x01
        /*0010*/ 	.byte	0x02, 0x03, 0x01, 0x00, 0x02, 0x06, 0x01, 0x00, 0x04, 0x0b, 0x08, 0x00, 0x09, 0x00, 0x00, 0x00
        /*0020*/ 	.byte	0x00, 0x00, 0x00, 0x00


//--------------------- .nv.info._ZN7cutlass13device_kernelINS_4conv6kernel13ConvUniversalINS1_16ConvProblemShapeILNS1_8OperatorE1ELi2EEENS1_10collective14CollectiveConvINS1_47MainloopSm100TmaUmmaWarpSpecializedImplicitGemmILS5_1ELi17ELi2ELi1ELi2EN4cute5tupleIJNSA_1CILi1EEESD_SD_EEEEENSB_IJNSC_ILi64EEENSC_ILi128EEENSB_IJNSC_ILi32EEEEEEEEENS_10bfloat16_tESL_NSA_8TiledMMAINSA_8MMA_AtomIJNSA_20SM100_MMA_F16BF16_SSISL_SL_fLi64ELi128ELNSA_4UMMA5MajorE0ELSQ_1ELNSP_7ScaleInE0ELSR_0EEEEEENSA_6LayoutISE_NSB_IJNSC_ILi0EEESV_SV_EEEEENSB_IJNSA_10UnderscoreESY_SY_EEEEENS7_6detail27Sm100ImplicitGemmTileTraitsINSA_20SM90_TMA_LOAD_IM2COLENSA_14ComposedLayoutINSA_7SwizzleILi2ELi4ELi3EEENSA_18smem_ptr_flag_bitsILi16EEENSU_INSB_IJNSC_ILi8EEESI_EEENSB_IJSI_SD_EEEEEEEvEENS12_INSA_13SM90_TMA_LOADENS14_INS15_ILi3ELi4ELi3EEES18_NSU_INSB_IJSG_S19_EEENSB_IJSD_SG_EEEEEEEvEEEENS_8epilogue10collective18CollectiveEpilogueINS1N_23Sm100TmaWarpSpecializedILi4ELi2ELi16ELb1ELb0EEEJSK_NSB_IJNSU_ISG_SD_EENSU_ISI_SD_EEEEESL_NSB_IJNSB_IJlllEEESD_SV_EEESL_S1W_NS1N_6fusion15FusionCallbacksIS1R_NS1X_17LinearCombinationISL_fSL_fLNS_15FloatRoundStyleE2EEESK_S1U_JEEENSA_5SM1004TMEM4LOAD26SM100_TMEM_LOAD_16dp256b4xES13_S1D_NSA_17SM75_U32x4_LDSM_NENSA_21SM90_TMA_STORE_IM2COLES1D_NSA_17SM90_U32x4_STSM_NENSA_39AutoVectorizingCopyWithAssumedAlignmentILi128EEEEEEvvEEEEvNT_6ParamsE --------------------------
	.section	.nv.info._ZN7cutlass13device_kernelINS_4conv6kernel13ConvUniversalINS1_16ConvProblemShapeILNS1_8OperatorE1ELi2EEENS1_10collective14CollectiveConvINS1_47MainloopSm100TmaUmmaWarpSpecializedImplicitGemmILS5_1ELi17ELi2ELi1ELi2EN4cute5tupleIJNSA_1CILi1EEESD_SD_EEEEENSB_IJNSC_ILi64EEENSC_ILi128EEENSB_IJNSC_ILi32EEEEEEEEENS_10bfloat16_tESL_NSA_8TiledMMAINSA_8MMA_AtomIJNSA_20SM100_MMA_F16BF16_SSISL_SL_fLi64ELi128ELNSA_4UMMA5MajorE0ELSQ_1ELNSP_7ScaleInE0ELSR_0EEEEEENSA_6LayoutISE_NSB_IJNSC_ILi0EEESV_SV_EEEEENSB_IJNSA_10UnderscoreESY_SY_EEEEENS7_6detail27Sm100ImplicitGemmTileTraitsINSA_20SM90_TMA_LOAD_IM2COLENSA_14ComposedLayoutINSA_7SwizzleILi2ELi4ELi3EEENSA_18smem_ptr_flag_bitsILi16EEENSU_INSB_IJNSC_ILi8EEESI_EEENSB_IJSI_SD_EEEEEEEvEENS12_INSA_13SM90_TMA_LOADENS14_INS15_ILi3ELi4ELi3EEES18_NSU_INSB_IJSG_S19_EEENSB_IJSD_SG_EEEEEEEvEEEENS_8epilogue10collective18CollectiveEpilogueINS1N_23Sm100TmaWarpSpecializedILi4ELi2ELi16ELb1ELb0EEEJSK_NSB_IJNSU_ISG_SD_EENSU_ISI_SD_EEEEESL_NSB_IJNSB_IJlllEEESD_SV_EEESL_S1W_NS1N_6fusion15FusionCallbacksIS1R_NS1X_17LinearCombinationISL_fSL_fLNS_15FloatRoundStyleE2EEESK_S1U_JEEENSA_5SM1004TMEM4LOAD26SM100_TMEM_LOAD_16dp256b4xES13_S1D_NSA_17SM75_U32x4_LDSM_NENSA_21SM90_TMA_STORE_IM2COLES1D_NSA_17SM90_U32x4_STSM_NENSA_39AutoVectorizingCopyWithAssumedAlignmentILi128EEEEEEvvEEEEvNT_6ParamsE,"",@"SHT_CUDA_INFO"
	.sectionflags	@""
	.align	4


	//----- nvinfo : EIATTR_CUDA_API_VERSION
	.align		4
        /*0000*/ 	.byte	0x04, 0x37
        /*0002*/ 	.short	(.L_31 - .L_30)
.L_30:
        /*0004*/ 	.word	0x00000082


	//----- nvinfo : EIATTR_KPARAM_INFO
	.align		4
.L_31:
        /*0008*/ 	.byte	0x04, 0x17
        /*000a*/ 	.short	(.L_33 - .L_32)
.L_32:
        /*000c*/ 	.word	0x00000000
        /*0010*/ 	.short	0x0000
        /*0012*/ 	.short	0x0000
        /*0014*/ 	.byte	0x00, 0xf0, 0x01, 0x20


	//----- nvinfo : EIATTR_AT_ENTRY_FRAGMENTS
	.align		4
.L_33:
        /*0018*/ 	.byte	0x04, 0x4f
        /*001a*/ 	.short	(.L_35 - .L_34)


	//   ....[0]....
.L_34:
        /*001c*/ 	.word	0x00000006


	//----- nvinfo : EIATTR_RESERVED_SMEM_USED
	.align		4
.L_35:
        /*0020*/ 	.byte	0x01, 0x41
	.zero		2


	//----- nvinfo : EIATTR_SPARSE_MMA_MASK
	.align		4
        /*0024*/ 	.byte	0x03, 0x50
        /*0026*/ 	.short	0x0000


	//----- nvinfo : EIATTR_TCGEN05_1CTA_USED
	.align		4
        /*0028*/ 	.byte	0x01, 0x51
	.zero		2


	//----- nvinfo : EIATTR_MAXREG_COUNT
	.align		4
        /*002c*/ 	.byte	0x03, 0x1b
        /*002e*/ 	.short	0x00ff


	//----- nvinfo : EIATTR_NUM_BARRIERS
	.align		4
        /*0030*/ 	.byte	0x02, 0x4c
        /*0032*/ 	.byte	0x07
	.zero		1


	//----- nvinfo : EIATTR_EXTERNS
	.align		4
        /*0034*/ 	.byte	0x04, 0x0f
        /*0036*/ 	.short	(.L_37 - .L_36)


	//   ....[0]....
	.align		4
.L_36:
        /*0038*/ 	.word	index@(__assertfail)


	//----- nvinfo : EIATTR_MERCURY_ISA_VERSION
	.align		4
.L_37:
        /*003c*/ 	.byte	0x03, 0x5f
        /*003e*/ 	.short	0x0101


	//----- nvinfo : EIATTR_INT_WARP_WIDE_INSTR_OFFSETS
	.align		4
        /*0040*/ 	.byte	0x04, 0x31
        /*0042*/ 	.short	(.L_39 - .L_38)


	//   ....[0]....
.L_38:
        /*0044*/ 	.word	0x00004280


	//   ....[1]....
        /*0048*/ 	.word	0x000042a0


	//   ....[2]....
        /*004c*/ 	.word	0x000042d0


	//   ....[3]....
        /*0050*/ 	.word	0x00004d90


	//   ....[4]....
        /*0054*/ 	.word	0x00004db0


	//   ....[5]....
        /*0058*/ 	.word	0x00004ed0


	//   ....[6]....
        /*005c*/ 	.word	0x00004ef0


	//   ....[7]....
        /*0060*/ 	.word	0x00005060


	//   ....[8]....
        /*0064*/ 	.word	0x00005080


	//   ....[9]....
        /*0068*/ 	.word	0x000052d0


	//   ....[10]....
        /*006c*/ 	.word	0x000052e0


	//----- nvinfo : EIATTR_COOP_GROUP_MASK_REGIDS
	.align		4
.L_39:
        /*0070*/ 	.byte	0x04, 0x29
        /*0072*/ 	.short	(.L_41 - .L_40)


	//   ....[0]....
.L_40:
        /*0074*/ 	.word	0xffffffff


	//   ....[1]....
        /*0078*/ 	.word	0xffffffff


	//   ....[2]....
        /*007c*/ 	.word	0xffffffff


	//   ....[3]....
        /*0080*/ 	.word	0xffffffff


	//   ....[4]....
        /*0084*/ 	.word	0xffffffff


	//   ....[5]....
        /*0088*/ 	.word	0xffffffff


	//   ....[6]....
        /*008c*/ 	.word	0xffffffff


	//   ....[7]....
        /*0090*/ 	.word	0xffffffff


	//   ....[8]....
        /*0094*/ 	.word	0xffffffff


	//   ....[9]....
        /*0098*/ 	.word	0xffffffff


	//   ....[10]....
        /*009c*/ 	.word	0xffffffff


	//   ....[11]....
        /*00a0*/ 	.word	0xffffffff


	//----- nvinfo : EIATTR_COOP_GROUP_INSTR_OFFSETS
	.align		4
.L_41:
        /*00a4*/ 	.byte	0x04, 0x28
        /*00a6*/ 	.short	(.L_43 - .L_42)


	//   ....[0]....
.L_42:
        /*00a8*/ 	.word	0x000000a0


	//   ....[1]....
        /*00ac*/ 	.word	0x000004e0


	//   ....[2]....
        /*00b0*/ 	.word	0x00000820


	//   ....[3]....
        /*00b4*/ 	.word	0x000009c0


	//   ....[4]....
        /*00b8*/ 	.word	0x00000ac0


	//   ....[5]....
        /*00bc*/ 	.word	0x00000c10


	//   ....[6]....
        /*00c0*/ 	.word	0x00002390


	//   ....[7]....
        /*00c4*/ 	.word	0x000036e0


	//   ....[8]....
        /*00c8*/ 	.word	0x000038f0


	//   ....[9]....
        /*00cc*/ 	.word	0x00003920


	//   ....[10]....
        /*00d0*/ 	.word	0x00004160


	//   ....[11]....
        /*00d4*/ 	.word	0x000043a0


	//----- nvinfo : EIATTR_VRC_CTA_INIT_COUNT
	.align		4
.L_43:
        /*00d8*/ 	.byte	0x02, 0x4a
        /*00da*/ 	.byte	0x80
	.zero		1


	//----- nvinfo : EIATTR_SYSCALL_OFFSETS
	.align		4
        /*00dc*/ 	.byte	0x04, 0x46
        /*00de*/ 	.short	(.L_45 - .L_44)


	//   ....[0]....
.L_44:
        /*00e0*/ 	.word	0x00005ee0


	//   ....[1]....
        /*00e4*/ 	.word	0x00005fd0


	//   ....[2]....
        /*00e8*/ 	.word	0x000067a0


	//   ....[3]....
        /*00ec*/ 	.word	0x00007070


	//   ....[4]....
        /*00f0*/ 	.word	0x00007900


	//   ....[5]....
        /*00f4*/ 	.word	0x00008180


	//----- nvinfo : EIATTR_MBARRIER_INSTR_OFFSETS
	.align		4
.L_45:
        /*00f8*/ 	.byte	0x04, 0x39
        /*00fa*/ 	.short	(.L_47 - .L_46)


	//   ....[0]....
.L_46:
        /*00fc*/ 	.word	0x000005e0
        /*0100*/ 	.word	0x000000ff
        /*0104*/ 	.word	0x00000000
        /*0108*/ 	.short	0x0100
        /*010a*/ 	.byte	0x05
	.zero		1


	//   ....[1]....
        /*010c*/ 	.word	0x000005f0
        /*0110*/ 	.word	0x000000ff
        /*0114*/ 	.word	0x00000088
        /*0118*/ 	.short	0x0100
        /*011a*/ 	.byte	0x05
	.zero		1


	//   ....[2]....
        /*011c*/ 	.word	0x00000600
        /*0120*/ 	.word	0x000000ff
        /*0124*/ 	.word	0x00000008
        /*0128*/ 	.short	0x0100
        /*012a*/ 	.byte	0x05
	.zero		1


	//   ....[3]....
        /*012c*/ 	.word	0x00000610
        /*0130*/ 	.word	0x000000ff
        /*0134*/ 	.word	0x00000090
        /*0138*/ 	.short	0x0100
        /*013a*/ 	.byte	0x05
	.zero		1


	//   ....[4]....
        /*013c*/ 	.word	0x00000620
        /*0140*/ 	.word	0x000000ff
        /*0144*/ 	.word	0x00000010
        /*0148*/ 	.short	0x0100
        /*014a*/ 	.byte	0x05
	.zero		1


	//   ....[5]....
        /*014c*/ 	.word	0x00000630
        /*0150*/ 	.word	0x000000ff
        /*0154*/ 	.word	0x00000098
        /*0158*/ 	.short	0x0100
        /*015a*/ 	.byte	0x05
	.zero		1


	//   ....[6]....
        /*015c*/ 	.word	0x00000640
        /*0160*/ 	.word	0x000000ff
        /*0164*/ 	.word	0x00000018
        /*0168*/ 	.short	0x0100
        /*016a*/ 	.byte	0x05
	.zero		1


	//   ....[7]....
        /*016c*/ 	.word	0x00000650
        /*0170*/ 	.word	0x000000ff
        /*0174*/ 	.word	0x000000a0
        /*0178*/ 	.short	0x0100
        /*017a*/ 	.byte	0x05
	.zero		1


	//   ....[8]....
        /*017c*/ 	.word	0x00000660
        /*0180*/ 	.word	0x000000ff
        /*0184*/ 	.word	0x00000020
        /*0188*/ 	.short	0x0100
        /*018a*/ 	.byte	0x05
	.zero		1


	//   ....[9]....
        /*018c*/ 	.word	0x00000670
        /*0190*/ 	.word	0x000000ff
        /*0194*/ 	.word	0x000000a8
        /*0198*/ 	.short	0x0100
        /*019a*/ 	.byte	0x05
	.zero		1


	//   ....[10]....
        /*019c*/ 	.word	0x00000680
        /*01a0*/ 	.word	0x000000ff
        /*01a4*/ 	.word	0x00000028
        /*01a8*/ 	.short	0x0100
        /*01aa*/ 	.byte	0x05
	.zero		1


	//   ....[11]....
        /*01ac*/ 	.word	0x00000690
        /*01b0*/ 	.word	0x000000ff
        /*01b4*/ 	.word	0x000000b0
        /*01b8*/ 	.short	0x0100
        /*01ba*/ 	.byte	0x05
	.zero		1


	//   ....[12]....
        /*01bc*/ 	.word	0x000006a0
        /*01c0*/ 	.word	0x000000ff
        /*01c4*/ 	.word	0x00000030
        /*01c8*/ 	.short	0x0100
        /*01ca*/ 	.byte	0x05
	.zero		1


	//   ....[13]....
        /*01cc*/ 	.word	0x000006b0
        /*01d0*/ 	.word	0x000000ff
        /*01d4*/ 	.word	0x000000b8
        /*01d8*/ 	.short	0x0100
        /*01da*/ 	.byte	0x05
	.zero		1


	//   ....[14]....
        /*01dc*/ 	.word	0x000006c0
        /*01e0*/ 	.word	0x000000ff
        /*01e4*/ 	.word	0x00000038
        /*01e8*/ 	.short	0x0100
        /*01ea*/ 	.byte	0x05
	.zero		1


	//   ....[15]....
        /*01ec*/ 	.word	0x000006d0
        /*01f0*/ 	.word	0x000000ff
        /*01f4*/ 	.word	0x000000c0
        /*01f8*/ 	.short	0x0100
        /*01fa*/ 	.byte	0x05
	.zero		1


	//   ....[16]....
        /*01fc*/ 	.word	0x000006e0
        /*0200*/ 	.word	0x000000ff
        /*0204*/ 	.word	0x00000040
        /*0208*/ 	.short	0x0100
        /*020a*/ 	.byte	0x05
	.zero		1


	//   ....[17]....
        /*020c*/ 	.word	0x000006f0
        /*0210*/ 	.word	0x000000ff
        /*0214*/ 	.word	0x000000c8
        /*0218*/ 	.short	0x0100
        /*021a*/ 	.byte	0x05
	.zero		1


	//   ....[18]....
        /*021c*/ 	.word	0x00000700
        /*0220*/ 	.word	0x000000ff
        /*0224*/ 	.word	0x00000048
        /*0228*/ 	.short	0x0100
        /*022a*/ 	.byte	0x05
	.zero		1


	//   ....[19]....
        /*022c*/ 	.word	0x00000710
        /*0230*/ 	.word	0x000000ff
        /*0234*/ 	.word	0x000000d0
        /*0238*/ 	.short	0x0100
        /*023a*/ 	.byte	0x05
	.zero		1


	//   ....[20]....
        /*023c*/ 	.word	0x00000720
        /*0240*/ 	.word	0x000000ff
        /*0244*/ 	.word	0x00000050
        /*0248*/ 	.short	0x0100
        /*024a*/ 	.byte	0x05
	.zero		1


	//   ....[21]....
        /*024c*/ 	.word	0x00000730
        /*0250*/ 	.word	0x000000ff
        /*0254*/ 	.word	0x000000d8
        /*0258*/ 	.short	0x0100
        /*025a*/ 	.byte	0x05
	.zero		1


	//   ....[22]....
        /*025c*/ 	.word	0x00000740
        /*0260*/ 	.word	0x000000ff
        /*0264*/ 	.word	0x00000058
        /*0268*/ 	.short	0x0100
        /*026a*/ 	.byte	0x05
	.zero		1


	//   ....[23]....
        /*026c*/ 	.word	0x00000750
        /*0270*/ 	.word	0x000000ff
        /*0274*/ 	.word	0x000000e0
        /*0278*/ 	.short	0x0100
        /*027a*/ 	.byte	0x05
	.zero		1


	//   ....[24]....
        /*027c*/ 	.word	0x00000760
        /*0280*/ 	.word	0x000000ff
        /*0284*/ 	.word	0x00000060
        /*0288*/ 	.short	0x0100
        /*028a*/ 	.byte	0x05
	.zero		1


	//   ....[25]....
        /*028c*/ 	.word	0x00000770
        /*0290*/ 	.word	0x000000ff
        /*0294*/ 	.word	0x000000e8
        /*0298*/ 	.short	0x0100
        /*029a*/ 	.byte	0x05
	.zero		1


	//   ....[26]....
        /*029c*/ 	.word	0x00000780
        /*02a0*/ 	.word	0x000000ff
        /*02a4*/ 	.word	0x00000068
        /*02a8*/ 	.short	0x0100
        /*02aa*/ 	.byte	0x05
	.zero		1


	//   ....[27]....
        /*02ac*/ 	.word	0x00000790
        /*02b0*/ 	.word	0x000000ff
        /*02b4*/ 	.word	0x000000f0
        /*02b8*/ 	.short	0x0100
        /*02ba*/ 	.byte	0x05
	.zero		1


	//   ....[28]....
        /*02bc*/ 	.word	0x000007a0
        /*02c0*/ 	.word	0x000000ff
        /*02c4*/ 	.word	0x00000070
        /*02c8*/ 	.short	0x0100
        /*02ca*/ 	.byte	0x05
	.zero		1


	//   ....[29]....
        /*02cc*/ 	.word	0x000007b0
        /*02d0*/ 	.word	0x000000ff
        /*02d4*/ 	.word	0x000000f8
        /*02d8*/ 	.short	0x0100
        /*02da*/ 	.byte	0x05
	.zero		1


	//   ....[30]....
        /*02dc*/ 	.word	0x000007c0
        /*02e0*/ 	.word	0x000000ff
        /*02e4*/ 	.word	0x00000078
        /*02e8*/ 	.short	0x0100
        /*02ea*/ 	.byte	0x05
	.zero		1


	//   ....[31]....
        /*02ec*/ 	.word	0x000007d0
        /*02f0*/ 	.word	0x000000ff
        /*02f4*/ 	.word	0x00000100
        /*02f8*/ 	.short	0x0100
        /*02fa*/ 	.byte	0x05
	.zero		1


	//   ....[32]....
        /*02fc*/ 	.word	0x000007e0
        /*0300*/ 	.word	0x000000ff
        /*0304*/ 	.word	0x00000080
        /*0308*/ 	.short	0x0100
        /*030a*/ 	.byte	0x05
	.zero		1


	//   ....[33]....
        /*030c*/ 	.word	0x000007f0
        /*0310*/ 	.word	0x000000ff
        /*0314*/ 	.word	0x00000108
        /*0318*/ 	.short	0x0100
        /*031a*/ 	.byte	0x05
	.zero		1


	//   ....[34]....
        /*031c*/ 	.word	0x00000930
        /*0320*/ 	.word	0x000000ff
        /*0324*/ 	.word	0x00000110
        /*0328*/ 	.short	0x0100
        /*032a*/ 	.byte	0x07
	.zero		1


	//   ....[35]....
        /*032c*/ 	.word	0x00000940
        /*0330*/ 	.word	0x000000ff
        /*0334*/ 	.word	0x00000130
        /*0338*/ 	.short	0x0100
        /*033a*/ 	.byte	0x07
	.zero		1


	//   ....[36]....
        /*033c*/ 	.word	0x00000950
        /*0340*/ 	.word	0x000000ff
        /*0344*/ 	.word	0x00000118
        /*0348*/ 	.short	0x0100
        /*034a*/ 	.byte	0x07
	.zero		1


	//   ....[37]....
        /*034c*/ 	.word	0x00000960
        /*0350*/ 	.word	0x000000ff
        /*0354*/ 	.word	0x00000138
        /*0358*/ 	.short	0x0100
        /*035a*/ 	.byte	0x07
	.zero		1


	//   ....[38]....
        /*035c*/ 	.word	0x00000970
        /*0360*/ 	.word	0x000000ff
        /*0364*/ 	.word	0x00000120
        /*0368*/ 	.short	0x0100
        /*036a*/ 	.byte	0x07
	.zero		1


	//   ....[39]....
        /*036c*/ 	.word	0x00000980
        /*0370*/ 	.word	0x000000ff
        /*0374*/ 	.word	0x00000140
        /*0378*/ 	.short	0x0100
        /*037a*/ 	.byte	0x07
	.zero		1


	//   ....[40]....
        /*037c*/ 	.word	0x00000990
        /*0380*/ 	.word	0x000000ff
        /*0384*/ 	.word	0x00000128
        /*0388*/ 	.short	0x0100
        /*038a*/ 	.byte	0x07
	.zero		1


	//   ....[41]....
        /*038c*/ 	.word	0x000009a0
        /*0390*/ 	.word	0x000000ff
        /*0394*/ 	.word	0x00000148
        /*0398*/ 	.short	0x0100
        /*039a*/ 	.byte	0x07
	.zero		1


	//   ....[42]....
        /*039c*/ 	.word	0x00000a90
        /*03a0*/ 	.word	0x000000ff
        /*03a4*/ 	.word	0x00000150
        /*03a8*/ 	.short	0x0100
        /*03aa*/ 	.byte	0x05
	.zero		1


	//   ....[43]....
        /*03ac*/ 	.word	0x00000aa0
        /*03b0*/ 	.word	0x000000ff
        /*03b4*/ 	.word	0x00000158
        /*03b8*/ 	.short	0x0100
        /*03ba*/ 	.byte	0x05
	.zero		1


	//   ....[44]....
        /*03bc*/ 	.word	0x00000be0
        /*03c0*/ 	.word	0x000000ff
        /*03c4*/ 	.word	0x00000160
        /*03c8*/ 	.short	0x0100
        /*03ca*/ 	.byte	0x05
	.zero		1


	//   ....[45]....
        /*03cc*/ 	.word	0x00000bf0
        /*03d0*/ 	.word	0x000000ff
        /*03d4*/ 	.word	0x00000168
        /*03d8*/ 	.short	0x0100
        /*03da*/ 	.byte	0x05
	.zero		1


	//   ....[46]....
        /*03dc*/ 	.word	0x00000d20
        /*03e0*/ 	.word	0x000000ff
        /*03e4*/ 	.word	0x00000170
        /*03e8*/ 	.short	0x0100
        /*03ea*/ 	.byte	0x07
	.zero		1


	//   ....[47]....
        /*03ec*/ 	.word	0x00000d30
        /*03f0*/ 	.word	0x000000ff
        /*03f4*/ 	.word	0x00000180
        /*03f8*/ 	.short	0x0100
        /*03fa*/ 	.byte	0x07
	.zero		1


	//   ....[48]....
        /*03fc*/ 	.word	0x00000d40
        /*0400*/ 	.word	0x000000ff
        /*0404*/ 	.word	0x00000178
        /*0408*/ 	.short	0x0100
        /*040a*/ 	.byte	0x07
	.zero		1


	//   ....[49]....
        /*040c*/ 	.word	0x00000d50
        /*0410*/ 	.word	0x000000ff
        /*0414*/ 	.word	0x00000188
        /*0418*/ 	.short	0x0100
        /*041a*/ 	.byte	0x07
	.zero		1


	//   ....[50]....
        /*041c*/ 	.word	0x00001690
        /*0420*/ 	.word	0x000000ff
        /*0424*/ 	.word	0x00000088
        /*0428*/ 	.short	0x010a
        /*042a*/ 	.byte	0x04
	.zero		1


	//   ....[51]....
        /*042c*/ 	.word	0x00001960
        /*0430*/ 	.word	0x000000ff
        /*0434*/ 	.word	0x00000088
        /*0438*/ 	.short	0x010a
        /*043a*/ 	.byte	0x11
	.zero		1


	//   ....[52]....
        /*043c*/ 	.word	0x00001ad0
        /*0440*/ 	.word	0x000000ff
        /*0444*/ 	.word	0x00000088
        /*0448*/ 	.short	0x010a
        /*044a*/ 	.byte	0x08
	.zero		1


	//   ....[53]....
        /*044c*/ 	.word	0x00001cf0
        /*0450*/ 	.word	0x000000ff
        /*0454*/ 	.word	0x00000158
        /*0458*/ 	.short	0x0101
        /*045a*/ 	.byte	0x16
	.zero		1


	//   ....[54]....
        /*045c*/ 	.word	0x00001d20
        /*0460*/ 	.word	0x000000ff
        /*0464*/ 	.word	0x00000088
        /*0468*/ 	.short	0x010a
        /*046a*/ 	.byte	0x04
	.zero		1


	//   ....[55]....
        /*046c*/ 	.word	0x00001fd0
        /*0470*/ 	.word	0x000000ff
        /*0474*/ 	.word	0x00000088
        /*0478*/ 	.short	0x010a
        /*047a*/ 	.byte	0x19
	.zero		1


	//   ....[56]....
        /*047c*/ 	.word	0x00002140
        /*0480*/ 	.word	0x000000ff
        /*0484*/ 	.word	0x00000088
        /*0488*/ 	.short	0x010a
        /*048a*/ 	.byte	0x08
	.zero		1


	//   ....[57]....
        /*048c*/ 	.word	0x000023a0
        /*0490*/ 	.word	0x000000ff
        /*0494*/ 	.word	0x00000160
        /*0498*/ 	.short	0x010a
        /*049a*/ 	.byte	0x16
	.zero		1


	//   ....[58]....
        /*049c*/ 	.word	0x00002460
        /*04a0*/ 	.word	0x000000ff
        /*04a4*/ 	.word	0x00000000
        /*04a8*/ 	.short	0x0101
        /*04aa*/ 	.byte	0x04
	.zero		1


	//   ....[59]....
        /*04ac*/ 	.word	0x00002960
        /*04b0*/ 	.word	0x000000ff
        /*04b4*/ 	.word	0x00000000
        /*04b8*/ 	.short	0x010a
        /*04ba*/ 	.byte	0x04
	.zero		1


	//   ....[60]....
        /*04bc*/ 	.word	0x00002a00
        /*04c0*/ 	.word	0x000000ff
        /*04c4*/ 	.word	0x00000000
        /*04c8*/ 	.short	0x010a
        /*04ca*/ 	.byte	0x04
	.zero		1


	//   ....[61]....
        /*04cc*/ 	.word	0x00002aa0
        /*04d0*/ 	.word	0x000000ff
        /*04d4*/ 	.word	0x00000000
        /*04d8*/ 	.short	0x010a
        /*04da*/ 	.byte	0x04
	.zero		1


	//   ....[62]....
        /*04dc*/ 	.word	0x00002b40
        /*04e0*/ 	.word	0x000000ff
        /*04e4*/ 	.word	0x00000000
        /*04e8*/ 	.short	0x010a
        /*04ea*/ 	.byte	0x04
	.zero		1


	//   ....[63]....
        /*04ec*/ 	.word	0x00002be0
        /*04f0*/ 	.word	0x000000ff
        /*04f4*/ 	.word	0x00000000
        /*04f8*/ 	.short	0x010a
        /*04fa*/ 	.byte	0x04
	.zero		1


	//   ....[64]....
        /*04fc*/ 	.word	0x00002c80
        /*0500*/ 	.word	0x000000ff
        /*0504*/ 	.word	0x00000000
        /*0508*/ 	.short	0x010a
        /*050a*/ 	.byte	0x04
	.zero		1


	//   ....[65]....
        /*050c*/ 	.word	0x00002d20
        /*0510*/ 	.word	0x000000ff
        /*0514*/ 	.word	0x00000000
        /*0518*/ 	.short	0x010a
        /*051a*/ 	.byte	0x04
	.zero		1


	//   ....[66]....
        /*051c*/ 	.word	0x00002dc0
        /*0520*/ 	.word	0x000000ff
        /*0524*/ 	.word	0x00000000
        /*0528*/ 	.short	0x010a
        /*052a*/ 	.byte	0x04
	.zero		1


	//   ....[67]....
        /*052c*/ 	.word	0x00002e60
        /*0530*/ 	.word	0x000000ff
        /*0534*/ 	.word	0x00000000
        /*0538*/ 	.short	0x010a
        /*053a*/ 	.byte	0x04
	.zero		1


	//   ....[68]....
        /*053c*/ 	.word	0x00002f00
        /*0540*/ 	.word	0x000000ff
        /*0544*/ 	.word	0x00000000
        /*0548*/ 	.short	0x010a
        /*054a*/ 	.byte	0x04
	.zero		1


	//   ....[69]....
        /*054c*/ 	.word	0x00002fa0
        /*0550*/ 	.word	0x000000ff
        /*0554*/ 	.word	0x00000000
        /*0558*/ 	.short	0x010a
        /*055a*/ 	.byte	0x04
	.zero		1


	//   ....[70]....
        /*055c*/ 	.word	0x00003040
        /*0560*/ 	.word	0x000000ff
        /*0564*/ 	.word	0x00000000
        /*0568*/ 	.short	0x010a
        /*056a*/ 	.byte	0x04
	.zero		1


	//   ....[71]....
        /*056c*/ 	.word	0x000030e0
        /*0570*/ 	.word	0x000000ff
        /*0574*/ 	.word	0x00000000
        /*0578*/ 	.short	0x010a
        /*057a*/ 	.byte	0x04
	.zero		1


	//   ....[72]....
        /*057c*/ 	.word	0x00003180
        /*0580*/ 	.word	0x000000ff
        /*0584*/ 	.word	0x00000000
        /*0588*/ 	.short	0x010a
        /*058a*/ 	.byte	0x04
	.zero		1


	//   ....[73]....
        /*058c*/ 	.word	0x00003220
        /*0590*/ 	.word	0x000000ff
        /*0594*/ 	.word	0x00000000
        /*0598*/ 	.short	0x010a
        /*059a*/ 	.byte	0x04
	.zero		1


	//   ....[74]....
        /*059c*/ 	.word	0x000032c0
        /*05a0*/ 	.word	0x000000ff
        /*05a4*/ 	.word	0x00000000
        /*05a8*/ 	.short	0x010a
        /*05aa*/ 	.byte	0x04
	.zero		1


	//   ....[75]....
        /*05ac*/ 	.word	0x00003370
        /*05b0*/ 	.word	0x00000000
        /*05b4*/ 	.word	0x00000000
        /*05b8*/ 	.short	0x010a
        /*05ba*/ 	.byte	0xff
	.zero		1


	//   ....[76]....
        /*05bc*/ 	.word	0x000034a0
        /*05c0*/ 	.word	0x000000ff
        /*05c4*/ 	.word	0x00000168
        /*05c8*/ 	.short	0x010a
        /*05ca*/ 	.byte	0x2d
	.zero		1


	//   ....[77]....
        /*05cc*/ 	.word	0x00003540
        /*05d0*/ 	.word	0x000000ff
        /*05d4*/ 	.word	0x00000160
        /*05d8*/ 	.short	0x010a
        /*05da*/ 	.byte	0x2d
	.zero		1


	//   ....[78]....
        /*05dc*/ 	.word	0x000035e0
        /*05e0*/ 	.word	0x000000ff
        /*05e4*/ 	.word	0x00000000
        /*05e8*/ 	.short	0x0101
        /*05ea*/ 	.byte	0x06
	.zero		1


	//   ....[79]....
        /*05ec*/ 	.word	0x00003620
        /*05f0*/ 	.word	0x000000ff
        /*05f4*/ 	.word	0x00000168
        /*05f8*/ 	.short	0x0106
        /*05fa*/ 	.byte	0x2d
	.zero		1


	//   ....[80]....
        /*05fc*/ 	.word	0x00003660
        /*0600*/ 	.word	0x00000000
        /*0604*/ 	.word	0x00000168
        /*0608*/ 	.short	0x010a
        /*060a*/ 	.byte	0xff
	.zero		1


	//   ....[81]....
        /*060c*/ 	.word	0x00003b70
        /*0610*/ 	.word	0x000000ff
        /*0614*/ 	.word	0x00000160
        /*0618*/ 	.short	0x010a
        /*061a*/ 	.byte	0x06
	.zero		1


	//   ....[82]....
        /*061c*/ 	.word	0x00003c20
        /*0620*/ 	.word	0x000000ff
        /*0624*/ 	.word	0x00000000
        /*0628*/ 	.short	0x0101
        /*062a*/ 	.byte	0x05
	.zero		1


	//   ....[83]....
        /*062c*/ 	.word	0x00003c30
        /*0630*/ 	.word	0x000000ff
        /*0634*/ 	.word	0x00000180
        /*0638*/ 	.short	0x010a
        /*063a*/ 	.byte	0x08
	.zero		1


	//   ....[84]....
        /*063c*/ 	.word	0x00003cc0
        /*0640*/ 	.word	0x000000ff
        /*0644*/ 	.word	0x00000000
        /*0648*/ 	.short	0x010a
        /*064a*/ 	.byte	0x04
	.zero		1


	//   ....[85]....
        /*064c*/ 	.word	0x00003d30
        /*0650*/ 	.word	0x000000ff
        /*0654*/ 	.word	0x00000000
        /*0658*/ 	.short	0x010a
        /*065a*/ 	.byte	0x07
	.zero		1


	//   ....[86]....
        /*065c*/ 	.word	0x00003e60
        /*0660*/ 	.word	0x000000ff
        /*0664*/ 	.word	0x00000000
        /*0668*/ 	.short	0x010a
        /*066a*/ 	.byte	0x04
	.zero		1


	//   ....[87]....
        /*066c*/ 	.word	0x000040b0
        /*0670*/ 	.word	0x000000ff
        /*0674*/ 	.word	0x00000000
        /*0678*/ 	.short	0x010a
        /*067a*/ 	.byte	0x05
	.zero		1


	//   ....[88]....
        /*067c*/ 	.word	0x00004140
        /*0680*/ 	.word	0x000000ff
        /*0684*/ 	.word	0x00000000
        /*0688*/ 	.short	0x010a
        /*068a*/ 	.byte	0x07
	.zero		1


	//   ....[89]....
        /*068c*/ 	.word	0x00004660
        /*0690*/ 	.word	0x000000ff
        /*0694*/ 	.word	0x00000160
        /*0698*/ 	.short	0x010a
        /*069a*/ 	.byte	0x16
	.zero		1


	//   ....[90]....
        /*069c*/ 	.word	0x00004700
        /*06a0*/ 	.word	0x000000ff
        /*06a4*/ 	.word	0x00000000
        /*06a8*/ 	.short	0x0101
        /*06aa*/ 	.byte	0x0f
	.zero		1


	//   ....[91]....
        /*06ac*/ 	.word	0x00004a20
        /*06b0*/ 	.word	0x000000ff
        /*06b4*/ 	.word	0x00000158
        /*06b8*/ 	.short	0x010a
        /*06ba*/ 	.byte	0x16
	.zero		1


	//   ....[92]....
        /*06bc*/ 	.word	0x00004c00
        /*06c0*/ 	.word	0x000000ff
        /*06c4*/ 	.word	0x00000130
        /*06c8*/ 	.short	0x010a
        /*06ca*/ 	.byte	0x16
	.zero		1


	//   ....[93]....
        /*06cc*/ 	.word	0x00004e70
        /*06d0*/ 	.word	0x000000ff
        /*06d4*/ 	.word	0x00000110
        /*06d8*/ 	.short	0x010b
        /*06da*/ 	.byte	0x16
	.zero		1


	//   ....[94]....
        /*06dc*/ 	.word	0x00004e80
        /*06e0*/ 	.word	0x000000ff
        /*06e4*/ 	.word	0x00000000
        /*06e8*/ 	.short	0x0101
        /*06ea*/ 	.byte	0x1f
	.zero		1


	//   ....[95]....
        /*06ec*/ 	.word	0x00004ea0
        /*06f0*/ 	.word	0x000000ff
        /*06f4*/ 	.word	0x00000138
        /*06f8*/ 	.short	0x010a
        /*06fa*/ 	.byte	0x16
	.zero		1


	//   ....[96]....
        /*06fc*/ 	.word	0x00005000
        /*0700*/ 	.word	0x000000ff
        /*0704*/ 	.word	0x00000118
        /*0708*/ 	.short	0x010b
        /*070a*/ 	.byte	0x16
	.zero		1


	//   ....[97]....
        /*070c*/ 	.word	0x00005010
        /*0710*/ 	.word	0x000000ff
        /*0714*/ 	.word	0x00000000
        /*0718*/ 	.short	0x0101
        /*071a*/ 	.byte	0x1e
	.zero		1


	//   ....[98]....
        /*071c*/ 	.word	0x00005020
        /*0720*/ 	.word	0x000000ff
        /*0724*/ 	.word	0x00000140
        /*0728*/ 	.short	0x010a
        /*072a*/ 	.byte	0x16
	.zero		1


	//   ....[99]....
        /*072c*/ 	.word	0x000051c0
        /*0730*/ 	.word	0x000000ff
        /*0734*/ 	.word	0x00000120
        /*0738*/ 	.short	0x010b
        /*073a*/ 	.byte	0x16
	.zero		1


	//   ....[100]....
        /*073c*/ 	.word	0x00005240
        /*0740*/ 	.word	0x000000ff
        /*0744*/ 	.word	0x00000000
        /*0748*/ 	.short	0x0101
        /*074a*/ 	.byte	0x2d
	.zero		1


	//   ....[101]....
        /*074c*/ 	.word	0x00005270
        /*0750*/ 	.word	0x000000ff
        /*0754*/ 	.word	0x00000148
        /*0758*/ 	.short	0x010a
        /*075a*/ 	.byte	0x16
	.zero		1


	//   ....[102]....
        /*075c*/ 	.word	0x00005440
        /*0760*/ 	.word	0x000000ff
        /*0764*/ 	.word	0x00000128
        /*0768*/ 	.short	0x010b
        /*076a*/ 	.byte	0x16
	.zero		1


	//   ....[103]....
        /*076c*/ 	.word	0x00005460
        /*0770*/ 	.word	0x000000ff
        /*0774*/ 	.word	0x00000000
        /*0778*/ 	.short	0x0101
        /*077a*/ 	.byte	0x17
	.zero		1


	//   ....[104]....
        /*077c*/ 	.word	0x00005490
        /*0780*/ 	.word	0x000000ff
        /*0784*/ 	.word	0x00000130
        /*0788*/ 	.short	0x010a
        /*078a*/ 	.byte	0x16
	.zero		1


	//   ....[105]....
        /*078c*/ 	.word	0x000054b0
        /*0790*/ 	.word	0x000000ff
        /*0794*/ 	.word	0x00000138
        /*0798*/ 	.short	0x010a
        /*079a*/ 	.byte	0x16
	.zero		1


	//   ....[106]....
        /*079c*/ 	.word	0x000054d0
        /*07a0*/ 	.word	0x000000ff
        /*07a4*/ 	.word	0x00000140
        /*07a8*/ 	.short	0x010a
        /*07aa*/ 	.byte	0x16
	.zero		1


	//   ....[107]....
        /*07ac*/ 	.word	0x00005510
        /*07b0*/ 	.word	0x00000000
        /*07b4*/ 	.word	0x00000148
        /*07b8*/ 	.short	0x010a
        /*07ba*/ 	.byte	0xff
	.zero		1


	//   ....[108]....
        /*07bc*/ 	.word	0x000058a0
        /*07c0*/ 	.word	0x000000ff
        /*07c4*/ 	.word	0x00000160
        /*07c8*/ 	.short	0x010a
        /*07ca*/ 	.byte	0x32
	.zero		1


	//   ....[109]....
        /*07cc*/ 	.word	0x000059c0
        /*07d0*/ 	.word	0x000000ff
        /*07d4*/ 	.word	0x00000000
        /*07d8*/ 	.short	0x0101
        /*07da*/ 	.byte	0x04
	.zero		1


	//   ....[110]....
        /*07dc*/ 	.word	0x00006430
        /*07e0*/ 	.word	0x000000ff
        /*07e4*/ 	.word	0x00000110
        /*07e8*/ 	.short	0x010a
        /*07ea*/ 	.byte	0x32
	.zero		1


	//   ....[111]....
        /*07ec*/ 	.word	0x000064d0
        /*07f0*/ 	.word	0x00000053
        /*07f4*/ 	.word	0x00000170
        /*07f8*/ 	.short	0x010a
        /*07fa*/ 	.byte	0xff
	.zero		1


	//   ....[112]....
        /*07fc*/ 	.word	0x000065a0
        /*0800*/ 	.word	0x000000ff
        /*0804*/ 	.word	0x00000110
        /*0808*/ 	.short	0x010a
        /*080a*/ 	.byte	0x32
	.zero		1


	//   ....[113]....
        /*080c*/ 	.word	0x00006680
        /*0810*/ 	.word	0x00000053
        /*0814*/ 	.word	0x00000170
        /*0818*/ 	.short	0x010a
        /*081a*/ 	.byte	0xff
	.zero		1


	//   ....[114]....
        /*081c*/ 	.word	0x00006dd0
        /*0820*/ 	.word	0x00000000
        /*0824*/ 	.word	0x00000000
        /*0828*/ 	.short	0x0101
        /*082a*/ 	.byte	0xff
	.zero		1


	//   ....[115]....
        /*082c*/ 	.word	0x00006de0
        /*0830*/ 	.word	0x00000004
        /*0834*/ 	.word	0x00000110
        /*0838*/ 	.short	0x010a
        /*083a*/ 	.byte	0xff
	.zero		1


	//   ....[116]....
        /*083c*/ 	.word	0x00006ea0
        /*0840*/ 	.word	0x00000004
        /*0844*/ 	.word	0x00000110
        /*0848*/ 	.short	0x010a
        /*084a*/ 	.byte	0xff
	.zero		1


	//   ....[117]....
        /*084c*/ 	.word	0x00007660
        /*0850*/ 	.word	0x0000005d
        /*0854*/ 	.word	0x00000000
        /*0858*/ 	.short	0x0101
        /*085a*/ 	.byte	0xff
	.zero		1


	//   ....[118]....
        /*085c*/ 	.word	0x00007680
        /*0860*/ 	.word	0x00000010
        /*0864*/ 	.word	0x00000110
        /*0868*/ 	.short	0x010a
        /*086a*/ 	.byte	0xff
	.zero		1


	//   ....[119]....
        /*086c*/ 	.word	0x00007730
        /*0870*/ 	.word	0x00000010
        /*0874*/ 	.word	0x00000110
        /*0878*/ 	.short	0x010a
        /*087a*/ 	.byte	0xff
	.zero		1


	//   ....[120]....
        /*087c*/ 	.word	0x00007ee0
        /*0880*/ 	.word	0x0000005d
        /*0884*/ 	.word	0x00000000
        /*0888*/ 	.short	0x0101
        /*088a*/ 	.byte	0xff
	.zero		1


	//   ....[121]....
        /*088c*/ 	.word	0x00007f00
        /*0890*/ 	.word	0x00000011
        /*0894*/ 	.word	0x00000110
        /*0898*/ 	.short	0x010a
        /*089a*/ 	.byte	0xff
	.zero		1


	//   ....[122]....
        /*089c*/ 	.word	0x00007fb0
        /*08a0*/ 	.word	0x00000011
        /*08a4*/ 	.word	0x00000110
        /*08a8*/ 	.short	0x010a
        /*08aa*/ 	.byte	0xff
	.zero		1


	//   ....[123]....
        /*08ac*/ 	.word	0x000082f0
        /*08b0*/ 	.word	0x000000ff
        /*08b4*/ 	.word	0x00000000
        /*08b8*/ 	.short	0x0101
        /*08ba*/ 	.byte	0x05
	.zero		1


	//   ....[124]....
        /*08bc*/ 	.word	0x000087c0
        /*08c0*/ 	.word	0x00000003
        /*08c4*/ 	.word	0x00000000
        /*08c8*/ 	.short	0x0101
        /*08ca*/ 	.byte	0xff
	.zero		1


	//   ....[125]....
        /*08cc*/ 	.word	0x00008a00
        /*08d0*/ 	.word	0x000000ff
        /*08d4*/ 	.word	0x00000000
        /*08d8*/ 	.short	0x0101
        /*08da*/ 	.byte	0x04
	.zero		1


	//   ....[126]....
        /*08dc*/ 	.word	0x00008a30
        /*08e0*/ 	.word	0x00000002
        /*08e4*/ 	.word	0x00000088
        /*08e8*/ 	.short	0x010a
        /*08ea*/ 	.byte	0xff
	.zero		1


	//   ....[127]....
        /*08ec*/ 	.word	0x00008a90
        /*08f0*/ 	.word	0x00000002
        /*08f4*/ 	.word	0x00000088
        /*08f8*/ 	.short	0x010a
        /*08fa*/ 	.byte	0xff
	.zero		1


	//   ....[128]....
        /*08fc*/ 	.word	0x00008af0
        /*0900*/ 	.word	0x00000002
        /*0904*/ 	.word	0x00000160
        /*0908*/ 	.short	0x010a
        /*090a*/ 	.byte	0xff
	.zero		1


	//   ....[129]....
        /*090c*/ 	.word	0x00008b50
        /*0910*/ 	.word	0x00000000
        /*0914*/ 	.word	0x00000000
        /*0918*/ 	.short	0x010a
        /*091a*/ 	.byte	0xff
	.zero		1


	//   ....[130]....
        /*091c*/ 	.word	0x00008bb0
        /*0920*/ 	.word	0x00000000
        /*0924*/ 	.word	0x00000000
        /*0928*/ 	.short	0x010a
        /*092a*/ 	.byte	0xff
	.zero		1


	//   ....[131]....
        /*092c*/ 	.word	0x00008c10
        /*0930*/ 	.word	0x00000000
        /*0934*/ 	.word	0x00000000
        /*0938*/ 	.short	0x010a
        /*093a*/ 	.byte	0xff
	.zero		1


	//   ....[132]....
        /*093c*/ 	.word	0x00008c70
        /*0940*/ 	.word	0x00000000
        /*0944*/ 	.word	0x00000000
        /*0948*/ 	.short	0x010a
        /*094a*/ 	.byte	0xff
	.zero		1


	//   ....[133]....
        /*094c*/ 	.word	0x00008cd0
        /*0950*/ 	.word	0x00000000
        /*0954*/ 	.word	0x00000000
        /*0958*/ 	.short	0x010a
        /*095a*/ 	.byte	0xff
	.zero		1


	//   ....[134]....
        /*095c*/ 	.word	0x00008d30
        /*0960*/ 	.word	0x00000000
        /*0964*/ 	.word	0x00000000
        /*0968*/ 	.short	0x010a
        /*096a*/ 	.byte	0xff
	.zero		1


	//   ....[135]....
        /*096c*/ 	.word	0x00008d90
        /*0970*/ 	.word	0x00000000
        /*0974*/ 	.word	0x00000000
        /*0978*/ 	.short	0x010a
        /*097a*/ 	.byte	0xff
	.zero		1


	//   ....[136]....
        /*097c*/ 	.word	0x00008df0
        /*0980*/ 	.word	0x00000000
        /*0984*/ 	.word	0x00000000
        /*0988*/ 	.short	0x010a
        /*098a*/ 	.byte	0xff
	.zero		1


	//   ....[137]....
        /*098c*/ 	.word	0x00008e50
        /*0990*/ 	.word	0x00000000
        /*0994*/ 	.word	0x00000000
        /*0998*/ 	.short	0x010a
        /*099a*/ 	.byte	0xff
	.zero		1


	//   ....[138]....
        /*099c*/ 	.word	0x00008eb0
        /*09a0*/ 	.word	0x00000000
        /*09a4*/ 	.word	0x00000000
        /*09a8*/ 	.short	0x010a
        /*09aa*/ 	.byte	0xff
	.zero		1


	//   ....[139]....
        /*09ac*/ 	.word	0x00008f10
        /*09b0*/ 	.word	0x00000000
        /*09b4*/ 	.word	0x00000000
        /*09b8*/ 	.short	0x010a
        /*09ba*/ 	.byte	0xff
	.zero		1


	//   ....[140]....
        /*09bc*/ 	.word	0x00008f70
        /*09c0*/ 	.word	0x00000000
        /*09c4*/ 	.word	0x00000000
        /*09c8*/ 	.short	0x010a
        /*09ca*/ 	.byte	0xff
	.zero		1


	//   ....[141]....
        /*09cc*/ 	.word	0x00008fd0
        /*09d0*/ 	.word	0x00000000
        /*09d4*/ 	.word	0x00000000
        /*09d8*/ 	.short	0x010a
        /*09da*/ 	.byte	0xff
	.zero		1


	//   ....[142]....
        /*09dc*/ 	.word	0x00009030
        /*09e0*/ 	.word	0x00000000
        /*09e4*/ 	.word	0x00000000
        /*09e8*/ 	.short	0x010a
        /*09ea*/ 	.byte	0xff
	.zero		1


	//   ....[143]....
        /*09ec*/ 	.word	0x00009090
        /*09f0*/ 	.word	0x00000000
        /*09f4*/ 	.word	0x00000000
        /*09f8*/ 	.short	0x010a
        /*09fa*/ 	.byte	0xff
	.zero		1


	//   ....[144]....
        /*09fc*/ 	.word	0x000090f0
        /*0a00*/ 	.word	0x00000000
        /*0a04*/ 	.word	0x00000000
        /*0a08*/ 	.short	0x010a
        /*0a0a*/ 	.byte	0xff
	.zero		1


	//   ....[145]....
        /*0a0c*/ 	.word	0x00009150
        /*0a10*/ 	.word	0x00000004
        /*0a14*/ 	.word	0x00000168
        /*0a18*/ 	.short	0x010a
        /*0a1a*/ 	.byte	0xff
	.zero		1


	//   ....[146]....
        /*0a1c*/ 	.word	0x000091b0
        /*0a20*/ 	.word	0x00000004
        /*0a24*/ 	.word	0x00000160
        /*0a28*/ 	.short	0x010a
        /*0a2a*/ 	.byte	0xff
	.zero		1


	//   ....[147]....
        /*0a2c*/ 	.word	0x00009210
        /*0a30*/ 	.word	0x00000000
        /*0a34*/ 	.word	0x00000160
        /*0a38*/ 	.short	0x010a
        /*0a3a*/ 	.byte	0xff
	.zero		1


	//   ....[148]....
        /*0a3c*/ 	.word	0x00009270
        /*0a40*/ 	.word	0x00000005
        /*0a44*/ 	.word	0x00000180
        /*0a48*/ 	.short	0x010a
        /*0a4a*/ 	.byte	0xff
	.zero		1


	//   ....[149]....
        /*0a4c*/ 	.word	0x000092d0
        /*0a50*/ 	.word	0x00000000
        /*0a54*/ 	.word	0x00000000
        /*0a58*/ 	.short	0x010a
        /*0a5a*/ 	.byte	0xff
	.zero		1


	//   ....[150]....
        /*0a5c*/ 	.word	0x00009330
        /*0a60*/ 	.word	0x00000000
        /*0a64*/ 	.word	0x00000000
        /*0a68*/ 	.short	0x010a
        /*0a6a*/ 	.byte	0xff
	.zero		1


	//   ....[151]....
        /*0a6c*/ 	.word	0x00009390
        /*0a70*/ 	.word	0x00000000
        /*0a74*/ 	.word	0x00000000
        /*0a78*/ 	.short	0x010a
        /*0a7a*/ 	.byte	0xff
	.zero		1


	//   ....[152]....
        /*0a7c*/ 	.word	0x000093f0
        /*0a80*/ 	.word	0x00000000
        /*0a84*/ 	.word	0x00000160
        /*0a88*/ 	.short	0x010a
        /*0a8a*/ 	.byte	0xff
	.zero		1


	//   ....[153]....
        /*0a8c*/ 	.word	0x00009450
        /*0a90*/ 	.word	0x00000000
        /*0a94*/ 	.word	0x00000158
        /*0a98*/ 	.short	0x010a
        /*0a9a*/ 	.byte	0xff
	.zero		1


	//   ....[154]....
        /*0a9c*/ 	.word	0x000094b0
        /*0aa0*/ 	.word	0x00000003
        /*0aa4*/ 	.word	0x00000130
        /*0aa8*/ 	.short	0x010a
        /*0aaa*/ 	.byte	0xff
	.zero		1


	//   ....[155]....
        /*0aac*/ 	.word	0x00009510
        /*0ab0*/ 	.word	0x00000003
        /*0ab4*/ 	.word	0x00000138
        /*0ab8*/ 	.short	0x010a
        /*0aba*/ 	.byte	0xff
	.zero		1


	//   ....[156]....
        /*0abc*/ 	.word	0x00009570
        /*0ac0*/ 	.word	0x00000003
        /*0ac4*/ 	.word	0x00000140
        /*0ac8*/ 	.short	0x010a
        /*0aca*/ 	.byte	0xff
	.zero		1


	//   ....[157]....
        /*0acc*/ 	.word	0x000095d0
        /*0ad0*/ 	.word	0x00000003
        /*0ad4*/ 	.word	0x00000148
        /*0ad8*/ 	.short	0x010a
        /*0ada*/ 	.byte	0xff
	.zero		1


	//   ....[158]....
        /*0adc*/ 	.word	0x00009630
        /*0ae0*/ 	.word	0x00000000
        /*0ae4*/ 	.word	0x00000130
        /*0ae8*/ 	.short	0x010a
        /*0aea*/ 	.byte	0xff
	.zero		1


	//   ....[159]....
        /*0aec*/ 	.word	0x00009690
        /*0af0*/ 	.word	0x00000000
        /*0af4*/ 	.word	0x00000138
        /*0af8*/ 	.short	0x010a
        /*0afa*/ 	.byte	0xff
	.zero		1


	//   ....[160]....
        /*0afc*/ 	.word	0x000096f0
        /*0b00*/ 	.word	0x00000000
        /*0b04*/ 	.word	0x00000140
        /*0b08*/ 	.short	0x010a
        /*0b0a*/ 	.byte	0xff
	.zero		1


	//   ....[161]....
        /*0b0c*/ 	.word	0x00009750
        /*0b10*/ 	.word	0x00000000
        /*0b14*/ 	.word	0x00000160
        /*0b18*/ 	.short	0x010a
        /*0b1a*/ 	.byte	0xff
	.zero		1


	//   ....[162]....
        /*0b1c*/ 	.word	0x000097b0
        /*0b20*/ 	.word	0x00000002
        /*0b24*/ 	.word	0x00000110
        /*0b28*/ 	.short	0x010a
        /*0b2a*/ 	.byte	0xff
	.zero		1


	//   ....[163]....
        /*0b2c*/ 	.word	0x00009800
        /*0b30*/ 	.word	0x00000053
        /*0b34*/ 	.word	0x00000170
        /*0b38*/ 	.short	0x010a
        /*0b3a*/ 	.byte	0xff
	.zero		1


	//   ....[164]....
        /*0b3c*/ 	.word	0x00009850
        /*0b40*/ 	.word	0x00000004
        /*0b44*/ 	.word	0x00000110
        /*0b48*/ 	.short	0x010a
        /*0b4a*/ 	.byte	0xff
	.zero		1


	//   ....[165]....
        /*0b4c*/ 	.word	0x000098a0
        /*0b50*/ 	.word	0x00000010
        /*0b54*/ 	.word	0x00000110
        /*0b58*/ 	.short	0x010a
        /*0b5a*/ 	.byte	0xff
	.zero		1


	//   ....[166]....
        /*0b5c*/ 	.word	0x000098f0
        /*0b60*/ 	.word	0x00000011
        /*0b64*/ 	.word	0x00000110
        /*0b68*/ 	.short	0x010a
        /*0b6a*/ 	.byte	0xff
	.zero		1


	//----- nvinfo : EIATTR_NUM_MBARRIERS
	.align		4
.L_47:
        /*0b6c*/ 	.byte	0x03, 0x38
        /*0b6e*/ 	.short	0x0032


	//----- nvinfo : EIATTR_EXIT_INSTR_OFFSETS
	.align		4
        /*0b70*/ 	.byte	0x04, 0x1c
        /*0b72*/ 	.short	(.L_49 - .L_48)


	//   ....[0]....
.L_48:
        /*0b74*/ 	.word	0x000033a0


	//   ....[1]....
        /*0b78*/ 	.word	0x00003630


	//   ....[2]....
        /*0b7c*/ 	.word	0x00003690


	//   ....[3]....
        /*0b80*/ 	.word	0x000043b0


	//   ....[4]....
        /*0b84*/ 	.word	0x00005540


	//   ....[5]....
        /*0b88*/ 	.word	0x00005580


	//   ....[6]....
        /*0b8c*/ 	.word	0x000088f0


	//   ....[7]....
        /*0b90*/ 	.word	0x00008970


	//   ....[8]....
        /*0b94*/ 	.word	0x000089a0


	//   ....[9]....
        /*0b98*/ 	.word	0x00008a10


	//----- nvinfo : EIATTR_MAX_THREADS
	.align		4
.L_49:
        /*0b9c*/ 	.byte	0x04, 0x05
        /*0b9e*/ 	.short	(.L_51 - .L_50)
.L_50:
        /*0ba0*/ 	.word	0x00000100
        /*0ba4*/ 	.word	0x00000001
        /*0ba8*/ 	.word	0x00000001


	//----- nvinfo : EIATTR_CRS_STACK_SIZE
	.align		4
.L_51:
        /*0bac*/ 	.byte	0x04, 0x1e
        /*0bae*/ 	.short	(.L_53 - .L_52)
.L_52:
        /*0bb0*/ 	.word	0x00000000


	//----- nvinfo : EIATTR_CBANK_PARAM_SIZE
	.align		4
.L_53:
        /*0bb4*/ 	.byte	0x03, 0x19
        /*0bb6*/ 	.short	0x0800


	//----- nvinfo : EIATTR_PARAM_CBANK
	.align		4
        /*0bb8*/ 	.byte	0x04, 0x0a
        /*0bba*/ 	.short	(.L_55 - .L_54)
	.align		4
.L_54:
        /*0bbc*/ 	.word	index@(.nv.constant0._ZN7cutlass13device_kernelINS_4conv6kernel13ConvUniversalINS1_16ConvProblemShapeILNS1_8OperatorE1ELi2EEENS1_10collective14CollectiveConvINS1_47MainloopSm100TmaUmmaWarpSpecializedImplicitGemmILS5_1ELi17ELi2ELi1ELi2EN4cute5tupleIJNSA_1CILi1EEESD_SD_EEEEENSB_IJNSC_ILi64EEENSC_ILi128EEENSB_IJNSC_ILi32EEEEEEEEENS_10bfloat16_tESL_NSA_8TiledMMAINSA_8MMA_AtomIJNSA_20SM100_MMA_F16BF16_SSISL_SL_fLi64ELi128ELNSA_4UMMA5MajorE0ELSQ_1ELNSP_7ScaleInE0ELSR_0EEEEEENSA_6LayoutISE_NSB_IJNSC_ILi0EEESV_SV_EEEEENSB_IJNSA_10UnderscoreESY_SY_EEEEENS7_6detail27Sm100ImplicitGemmTileTraitsINSA_20SM90_TMA_LOAD_IM2COLENSA_14ComposedLayoutINSA_7SwizzleILi2ELi4ELi3EEENSA_18smem_ptr_flag_bitsILi16EEENSU_INSB_IJNSC_ILi8EEESI_EEENSB_IJSI_SD_EEEEEEEvEENS12_INSA_13SM90_TMA_LOADENS14_INS15_ILi3ELi4ELi3EEES18_NSU_INSB_IJSG_S19_EEENSB_IJSD_SG_EEEEEEEvEEEENS_8epilogue10collective18CollectiveEpilogueINS1N_23Sm100TmaWarpSpecializedILi4ELi2ELi16ELb1ELb0EEEJSK_NSB_IJNSU_ISG_SD_EENSU_ISI_SD_EEEEESL_NSB_IJNSB_IJlllEEESD_SV_EEESL_S1W_NS1N_6fusion15FusionCallbacksIS1R_NS1X_17LinearCombinationISL_fSL_fLNS_15FloatRoundStyleE2EEESK_S1U_JEEENSA_5SM1004TMEM4LOAD26SM100_TMEM_LOAD_16dp256b4xES13_S1D_NSA_17SM75_U32x4_LDSM_NENSA_21SM90_TMA_STORE_IM2COLES1D_NSA_17SM90_U32x4_STSM_NENSA_39AutoVectorizingCopyWithAssumedAlignmentILi128EEEEEEvvEEEEvNT_6ParamsE)
        /*0bc0*/ 	.short	0x0380
        /*0bc2*/ 	.short	0x0800


	//----- nvinfo : EIATTR_SW_WAR
	.align		4
.L_55:
        /*0bc4*/ 	.byte	0x04, 0x36
        /*0bc6*/ 	.short	(.L_57 - .L_56)
.L_56:
        /*0bc8*/ 	.word	0x00000008
.L_57:


//--------------------- .nv.callgraph             --------------------------
	.section	.nv.callgraph,"",@"SHT_CUDA_CALLGRAPH"
	.align	4
	.sectionentsize	8
	.align		4
        /*0000*/ 	.word	0x00000000
	.align		4
        /*0004*/ 	.word	0xffffffff
	.align		4
        /*0008*/ 	.word	index@(_ZN7cutlass13device_kernelINS_4conv6kernel13ConvUniversalINS1_16ConvProblemShapeILNS1_8OperatorE1ELi2EEENS1_10collective14CollectiveConvINS1_47MainloopSm100TmaUmmaWarpSpecializedImplicitGemmILS5_1ELi17ELi2ELi1ELi2EN4cute5tupleIJNSA_1CILi1EEESD_SD_EEEEENSB_IJNSC_ILi64EEENSC_ILi128EEENSB_IJNSC_ILi32EEEEEEEEENS_10bfloat16_tESL_NSA_8TiledMMAINSA_8MMA_AtomIJNSA_20SM100_MMA_F16BF16_SSISL_SL_fLi64ELi128ELNSA_4UMMA5MajorE0ELSQ_1ELNSP_7ScaleInE0ELSR_0EEEEEENSA_6LayoutISE_NSB_IJNSC_ILi0EEESV_SV_EEEEENSB_IJNSA_10UnderscoreESY_SY_EEEEENS7_6detail27Sm100ImplicitGemmTileTraitsINSA_20SM90_TMA_LOAD_IM2COLENSA_14ComposedLayoutINSA_7SwizzleILi2ELi4ELi3EEENSA_18smem_ptr_flag_bitsILi16EEENSU_INSB_IJNSC_ILi8EEESI_EEENSB_IJSI_SD_EEEEEEEvEENS12_INSA_13SM90_TMA_LOADENS14_INS15_ILi3ELi4ELi3EEES18_NSU_INSB_IJSG_S19_EEENSB_IJSD_SG_EEEEEEEvEEEENS_8epilogue10collective18CollectiveEpilogueINS1N_23Sm100TmaWarpSpecializedILi4ELi2ELi16ELb1ELb0EEEJSK_NSB_IJNSU_ISG_SD_EENSU_ISI_SD_EEEEESL_NSB_IJNSB_IJlllEEESD_SV_EEESL_S1W_NS1N_6fusion15FusionCallbacksIS1R_NS1X_17LinearCombinationISL_fSL_fLNS_15FloatRoundStyleE2EEESK_S1U_JEEENSA_5SM1004TMEM4LOAD26SM100_TMEM_LOAD_16dp256b4xES13_S1D_NSA_17SM75_U32x4_LDSM_NENSA_21SM90_TMA_STORE_IM2COLES1D_NSA_17SM90_U32x4_STSM_NENSA_39AutoVectorizingCopyWithAssumedAlignmentILi128EEEEEEvvEEEEvNT_6ParamsE)
	.align		4
        /*000c*/ 	.word	index@(__assertfail)
	.align		4
        /*0010*/ 	.word	0x00000000
	.align		4
        /*0014*/ 	.word	0xfffffffe
	.align		4
        /*0018*/ 	.word	0x00000000
	.align		4
        /*001c*/ 	.word	0xfffffffd
	.align		4
        /*0020*/ 	.word	0x00000000
	.align		4
        /*0024*/ 	.word	0xfffffffc


//--------------------- .nv.constant4             --------------------------
	.section	.nv.constant4,"a",@progbits
	.align	8
	.align		8
.nv.constant4:
        /*0000*/ 	.dword	__assertfail
	.align		8
        /*0008*/ 	.dword	__unnamed_1
	.align		8
        /*0010*/ 	.dword	__unnamed_2
	.align		8
        /*0018*/ 	.dword	_ZN39_INTERNAL_3051e09a_4_k_cu_5d115fb0_30874cuda3std3__45__cpo5beginE
	.align		8
        /*0020*/ 	.dword	_ZN39_INTERNAL_3051e09a_4_k_cu_5d115fb0_30874cuda3std3__45__cpo3endE
	.align		8
        /*0028*/ 	.dword	_ZN39_INTERNAL_3051e09a_4_k_cu_5d115fb0_30874cuda3std3__45__cpo6cbeginE
	.align		8
        /*0030*/ 	.dword	_ZN39_INTERNAL_3051e09a_4_k_cu_5d115fb0_30874cuda3std3__45__cpo4cendE
	.align		8
        /*0038*/ 	.dword	_ZN39_INTERNAL_3051e09a_4_k_cu_5d115fb0_30874cuda3std3__441_GLOBAL__N__3051e09a_4_k_cu_5d115fb0_30876ignoreE
	.align		8
        /*0040*/ 	.dword	_ZN39_INTERNAL_3051e09a_4_k_cu_5d115fb0_30874cuda3std3__419piecewise_constructE
	.align		8
        /*0048*/ 	.dword	_ZN39_INTERNAL_3051e09a_4_k_cu_5d115fb0_30874cuda3std3__48in_placeE
	.align		8
        /*0050*/ 	.dword	_ZN39_INTERNAL_3051e09a_4_k_cu_5d115fb0_30874cuda3std6ranges3__45__cpo4swapE
	.align		8
        /*0058*/ 	.dword	_ZN39_INTERNAL_3051e09a_4_k_cu_5d115fb0_30874cuda3std6ranges3__45__cpo9iter_moveE
	.align		8
        /*0060*/ 	.dword	_ZN39_INTERNAL_3051e09a_4_k_cu_5d115fb0_30874cute7productE
	.align		8
        /*0068*/ 	.dword	_ZN39_INTERNAL_3051e09a_4_k_cu_5d115fb0_30874cute1_E
	.align		8
        /*0070*/ 	.dword	$str$27
	.align		8
        /*0078*/ 	.dword	$str$28
	.align		8
        /*0080*/ 	.dword	$str$29
	.align		8
        /*0088*/ 	.dword	$str$30


//--------------------- .text._ZN7cutlass13device_kernelINS_4conv6kernel13ConvUniversalINS1_16ConvProblemShapeILNS1_8OperatorE1ELi2EEENS1_10collective14CollectiveConvINS1_47MainloopSm100TmaUmmaWarpSpecializedImplicitGemmILS5_1ELi17ELi2ELi1ELi2EN4cute5tupleIJNSA_1CILi1EEESD_SD_EEEEENSB_IJNSC_ILi64EEENSC_ILi128EEENSB_IJNSC_ILi32EEEEEEEEENS_10bfloat16_tESL_NSA_8TiledMMAINSA_8MMA_AtomIJNSA_20SM100_MMA_F16BF16_SSISL_SL_fLi64ELi128ELNSA_4UMMA5MajorE0ELSQ_1ELNSP_7ScaleInE0ELSR_0EEEEEENSA_6LayoutISE_NSB_IJNSC_ILi0EEESV_SV_EEEEENSB_IJNSA_10UnderscoreESY_SY_EEEEENS7_6detail27Sm100ImplicitGemmTileTraitsINSA_20SM90_TMA_LOAD_IM2COLENSA_14ComposedLayoutINSA_7SwizzleILi2ELi4ELi3EEENSA_18smem_ptr_flag_bitsILi16EEENSU_INSB_IJNSC_ILi8EEESI_EEENSB_IJSI_SD_EEEEEEEvEENS12_INSA_13SM90_TMA_LOADENS14_INS15_ILi3ELi4ELi3EEES18_NSU_INSB_IJSG_S19_EEENSB_IJSD_SG_EEEEEEEvEEEENS_8epilogue10collective18CollectiveEpilogueINS1N_23Sm100TmaWarpSpecializedILi4ELi2ELi16ELb1ELb0EEEJSK_NSB_IJNSU_ISG_SD_EENSU_ISI_SD_EEEEESL_NSB_IJNSB_IJlllEEESD_SV_EEESL_S1W_NS1N_6fusion15FusionCallbacksIS1R_NS1X_17LinearCombinationISL_fSL_fLNS_15FloatRoundStyleE2EEESK_S1U_JEEENSA_5SM1004TMEM4LOAD26SM100_TMEM_LOAD_16dp256b4xES13_S1D_NSA_17SM75_U32x4_LDSM_NENSA_21SM90_TMA_STORE_IM2COLES1D_NSA_17SM90_U32x4_STSM_NENSA_39AutoVectorizingCopyWithAssumedAlignmentILi128EEEEEEvvEEEEvNT_6ParamsE --------------------------
	.section	.text._ZN7cutlass13device_kernelINS_4conv6kernel13ConvUniversalINS1_16ConvProblemShapeILNS1_8OperatorE1ELi2EEENS1_10collective14CollectiveConvINS1_47MainloopSm100TmaUmmaWarpSpecializedImplicitGemmILS5_1ELi17ELi2ELi1ELi2EN4cute5tupleIJNSA_1CILi1EEESD_SD_EEEEENSB_IJNSC_ILi64EEENSC_ILi128EEENSB_IJNSC_ILi32EEEEEEEEENS_10bfloat16_tESL_NSA_8TiledMMAINSA_8MMA_AtomIJNSA_20SM100_MMA_F16BF16_SSISL_SL_fLi64ELi128ELNSA_4UMMA5MajorE0ELSQ_1ELNSP_7ScaleInE0ELSR_0EEEEEENSA_6LayoutISE_NSB_IJNSC_ILi0EEESV_SV_EEEEENSB_IJNSA_10UnderscoreESY_SY_EEEEENS7_6detail27Sm100ImplicitGemmTileTraitsINSA_20SM90_TMA_LOAD_IM2COLENSA_14ComposedLayoutINSA_7SwizzleILi2ELi4ELi3EEENSA_18smem_ptr_flag_bitsILi16EEENSU_INSB_IJNSC_ILi8EEESI_EEENSB_IJSI_SD_EEEEEEEvEENS12_INSA_13SM90_TMA_LOADENS14_INS15_ILi3ELi4ELi3EEES18_NSU_INSB_IJSG_S19_EEENSB_IJSD_SG_EEEEEEEvEEEENS_8epilogue10collective18CollectiveEpilogueINS1N_23Sm100TmaWarpSpecializedILi4ELi2ELi16ELb1ELb0EEEJSK_NSB_IJNSU_ISG_SD_EENSU_ISI_SD_EEEEESL_NSB_IJNSB_IJlllEEESD_SV_EEESL_S1W_NS1N_6fusion15FusionCallbacksIS1R_NS1X_17LinearCombinationISL_fSL_fLNS_15FloatRoundStyleE2EEESK_S1U_JEEENSA_5SM1004TMEM4LOAD26SM100_TMEM_LOAD_16dp256b4xES13_S1D_NSA_17SM75_U32x4_LDSM_NENSA_21SM90_TMA_STORE_IM2COLES1D_NSA_17SM90_U32x4_STSM_NENSA_39AutoVectorizingCopyWithAssumedAlignmentILi128EEEEEEvvEEEEvNT_6ParamsE,"ax",@progbits
	.align	128
.text._ZN7cutlass13device_kernelINS_4conv6kernel13ConvUniversalINS1_16ConvProblemShapeILNS1_8OperatorE1ELi2EEENS1_10collective14CollectiveConvINS1_47MainloopSm100TmaUmmaWarpSpecializedImplicitGemmILS5_1ELi17ELi2ELi1ELi2EN4cute5tupleIJNSA_1CILi1EEESD_SD_EEEEENSB_IJNSC_ILi64EEENSC_ILi128EEENSB_IJNSC_ILi32EEEEEEEEENS_10bfloat16_tESL_NSA_8TiledMMAINSA_8MMA_AtomIJNSA_20SM100_MMA_F16BF16_SSISL_SL_fLi64ELi128ELNSA_4UMMA5MajorE0ELSQ_1ELNSP_7ScaleInE0ELSR_0EEEEEENSA_6LayoutISE_NSB_IJNSC_ILi0EEESV_SV_EEEEENSB_IJNSA_10UnderscoreESY_SY_EEEEENS7_6detail27Sm100ImplicitGemmTileTraitsINSA_20SM90_TMA_LOAD_IM2COLENSA_14ComposedLayoutINSA_7SwizzleILi2ELi4ELi3EEENSA_18smem_ptr_flag_bitsILi16EEENSU_INSB_IJNSC_ILi8EEESI_EEENSB_IJSI_SD_EEEEEEEvEENS12_INSA_13SM90_TMA_LOADENS14_INS15_ILi3ELi4ELi3EEES18_NSU_INSB_IJSG_S19_EEENSB_IJSD_SG_EEEEEEEvEEEENS_8epilogue10collective18CollectiveEpilogueINS1N_23Sm100TmaWarpSpecializedILi4ELi2ELi16ELb1ELb0EEEJSK_NSB_IJNSU_ISG_SD_EENSU_ISI_SD_EEEEESL_NSB_IJNSB_IJlllEEESD_SV_EEESL_S1W_NS1N_6fusion15FusionCallbacksIS1R_NS1X_17LinearCombinationISL_fSL_fLNS_15FloatRoundStyleE2EEESK_S1U_JEEENSA_5SM1004TMEM4LOAD26SM100_TMEM_LOAD_16dp256b4xES13_S1D_NSA_17SM75_U32x4_LDSM_NENSA_21SM90_TMA_STORE_IM2COLES1D_NSA_17SM90_U32x4_STSM_NENSA_39AutoVectorizingCopyWithAssumedAlignmentILi128EEEEEEvvEEEEvNT_6ParamsE:
        .type           _ZN7cutlass13device_kernelINS_4conv6kernel13ConvUniversalINS1_16ConvProblemShapeILNS1_8OperatorE1ELi2EEENS1_10collective14CollectiveConvINS1_47MainloopSm100TmaUmmaWarpSpecializedImplicitGemmILS5_1ELi17ELi2ELi1ELi2EN4cute5tupleIJNSA_1CILi1EEESD_SD_EEEEENSB_IJNSC_ILi64EEENSC_ILi128EEENSB_IJNSC_ILi32EEEEEEEEENS_10bfloat16_tESL_NSA_8TiledMMAINSA_8MMA_AtomIJNSA_20SM100_MMA_F16BF16_SSISL_SL_fLi64ELi128ELNSA_4UMMA5MajorE0ELSQ_1ELNSP_7ScaleInE0ELSR_0EEEEEENSA_6LayoutISE_NSB_IJNSC_ILi0EEESV_SV_EEEEENSB_IJNSA_10UnderscoreESY_SY_EEEEENS7_6detail27Sm100ImplicitGemmTileTraitsINSA_20SM90_TMA_LOAD_IM2COLENSA_14ComposedLayoutINSA_7SwizzleILi2ELi4ELi3EEENSA_18smem_ptr_flag_bitsILi16EEENSU_INSB_IJNSC_ILi8EEESI_EEENSB_IJSI_SD_EEEEEEEvEENS12_INSA_13SM90_TMA_LOADENS14_INS15_ILi3ELi4ELi3EEES18_NSU_INSB_IJSG_S19_EEENSB_IJSD_SG_EEEEEEEvEEEENS_8epilogue10collective18CollectiveEpilogueINS1N_23Sm100TmaWarpSpecializedILi4ELi2ELi16ELb1ELb0EEEJSK_NSB_IJNSU_ISG_SD_EENSU_ISI_SD_EEEEESL_NSB_IJNSB_IJlllEEESD_SV_EEESL_S1W_NS1N_6fusion15FusionCallbacksIS1R_NS1X_17LinearCombinationISL_fSL_fLNS_15FloatRoundStyleE2EEESK_S1U_JEEENSA_5SM1004TMEM4LOAD26SM100_TMEM_LOAD_16dp256b4xES13_S1D_NSA_17SM75_U32x4_LDSM_NENSA_21SM90_TMA_STORE_IM2COLES1D_NSA_17SM90_U32x4_STSM_NENSA_39AutoVectorizingCopyWithAssumedAlignmentILi128EEEEEEvvEEEEvNT_6ParamsE,@function
        .size           _ZN7cutlass13device_kernelINS_4conv6kernel13ConvUniversalINS1_16ConvProblemShapeILNS1_8OperatorE1ELi2EEENS1_10collective14CollectiveConvINS1_47MainloopSm100TmaUmmaWarpSpecializedImplicitGemmILS5_1ELi17ELi2ELi1ELi2EN4cute5tupleIJNSA_1CILi1EEESD_SD_EEEEENSB_IJNSC_ILi64EEENSC_ILi128EEENSB_IJNSC_ILi32EEEEEEEEENS_10bfloat16_tESL_NSA_8TiledMMAINSA_8MMA_AtomIJNSA_20SM100_MMA_F16BF16_SSISL_SL_fLi64ELi128ELNSA_4UMMA5MajorE0ELSQ_1ELNSP_7ScaleInE0ELSR_0EEEEEENSA_6LayoutISE_NSB_IJNSC_ILi0EEESV_SV_EEEEENSB_IJNSA_10UnderscoreESY_SY_EEEEENS7_6detail27Sm100ImplicitGemmTileTraitsINSA_20SM90_TMA_LOAD_IM2COLENSA_14ComposedLayoutINSA_7SwizzleILi2ELi4ELi3EEENSA_18smem_ptr_flag_bitsILi16EEENSU_INSB_IJNSC_ILi8EEESI_EEENSB_IJSI_SD_EEEEEEEvEENS12_INSA_13SM90_TMA_LOADENS14_INS15_ILi3ELi4ELi3EEES18_NSU_INSB_IJSG_S19_EEENSB_IJSD_SG_EEEEEEEvEEEENS_8epilogue10collective18CollectiveEpilogueINS1N_23Sm100TmaWarpSpecializedILi4ELi2ELi16ELb1ELb0EEEJSK_NSB_IJNSU_ISG_SD_EENSU_ISI_SD_EEEEESL_NSB_IJNSB_IJlllEEESD_SV_EEESL_S1W_NS1N_6fusion15FusionCallbacksIS1R_NS1X_17LinearCombinationISL_fSL_fLNS_15FloatRoundStyleE2EEESK_S1U_JEEENSA_5SM1004TMEM4LOAD26SM100_TMEM_LOAD_16dp256b4xES13_S1D_NSA_17SM75_U32x4_LDSM_NENSA_21SM90_TMA_STORE_IM2COLES1D_NSA_17SM90_U32x4_STSM_NENSA_39AutoVectorizingCopyWithAssumedAlignmentILi128EEEEEEvvEEEEvNT_6ParamsE,(.L_x_206 - _ZN7cutlass13device_kernelINS_4conv6kernel13ConvUniversalINS1_16ConvProblemShapeILNS1_8OperatorE1ELi2EEENS1_10collective14CollectiveConvINS1_47MainloopSm100TmaUmmaWarpSpecializedImplicitGemmILS5_1ELi17ELi2ELi1ELi2EN4cute5tupleIJNSA_1CILi1EEESD_SD_EEEEENSB_IJNSC_ILi64EEENSC_ILi128EEENSB_IJNSC_ILi32EEEEEEEEENS_10bfloat16_tESL_NSA_8TiledMMAINSA_8MMA_AtomIJNSA_20SM100_MMA_F16BF16_SSISL_SL_fLi64ELi128ELNSA_4UMMA5MajorE0ELSQ_1ELNSP_7ScaleInE0ELSR_0EEEEEENSA_6LayoutISE_NSB_IJNSC_ILi0EEESV_SV_EEEEENSB_IJNSA_10UnderscoreESY_SY_EEEEENS7_6detail27Sm100ImplicitGemmTileTraitsINSA_20SM90_TMA_LOAD_IM2COLENSA_14ComposedLayoutINSA_7SwizzleILi2ELi4ELi3EEENSA_18smem_ptr_flag_bitsILi16EEENSU_INSB_IJNSC_ILi8EEESI_EEENSB_IJSI_SD_EEEEEEEvEENS12_INSA_13SM90_TMA_LOADENS14_INS15_ILi3ELi4ELi3EEES18_NSU_INSB_IJSG_S19_EEENSB_IJSD_SG_EEEEEEEvEEEENS_8epilogue10collective18CollectiveEpilogueINS1N_23Sm100TmaWarpSpecializedILi4ELi2ELi16ELb1ELb0EEEJSK_NSB_IJNSU_ISG_SD_EENSU_ISI_SD_EEEEESL_NSB_IJNSB_IJlllEEESD_SV_EEESL_S1W_NS1N_6fusion15FusionCallbacksIS1R_NS1X_17LinearCombinationISL_fSL_fLNS_15FloatRoundStyleE2EEESK_S1U_JEEENSA_5SM1004TMEM4LOAD26SM100_TMEM_LOAD_16dp256b4xES13_S1D_NSA_17SM75_U32x4_LDSM_NENSA_21SM90_TMA_STORE_IM2COLES1D_NSA_17SM90_U32x4_STSM_NENSA_39AutoVectorizingCopyWithAssumedAlignmentILi128EEEEEEvvEEEEvNT_6ParamsE)
        .other          _ZN7cutlass13device_kernelINS_4conv6kernel13ConvUniversalINS1_16ConvProblemShapeILNS1_8OperatorE1ELi2EEENS1_10collective14CollectiveConvINS1_47MainloopSm100TmaUmmaWarpSpecializedImplicitGemmILS5_1ELi17ELi2ELi1ELi2EN4cute5tupleIJNSA_1CILi1EEESD_SD_EEEEENSB_IJNSC_ILi64EEENSC_ILi128EEENSB_IJNSC_ILi32EEEEEEEEENS_10bfloat16_tESL_NSA_8TiledMMAINSA_8MMA_AtomIJNSA_20SM100_MMA_F16BF16_SSISL_SL_fLi64ELi128ELNSA_4UMMA5MajorE0ELSQ_1ELNSP_7ScaleInE0ELSR_0EEEEEENSA_6LayoutISE_NSB_IJNSC_ILi0EEESV_SV_EEEEENSB_IJNSA_10UnderscoreESY_SY_EEEEENS7_6detail27Sm100ImplicitGemmTileTraitsINSA_20SM90_TMA_LOAD_IM2COLENSA_14ComposedLayoutINSA_7SwizzleILi2ELi4ELi3EEENSA_18smem_ptr_flag_bitsILi16EEENSU_INSB_IJNSC_ILi8EEESI_EEENSB_IJSI_SD_EEEEEEEvEENS12_INSA_13SM90_TMA_LOADENS14_INS15_ILi3ELi4ELi3EEES18_NSU_INSB_IJSG_S19_EEENSB_IJSD_SG_EEEEEEEvEEEENS_8epilogue10collective18CollectiveEpilogueINS1N_23Sm100TmaWarpSpecializedILi4ELi2ELi16ELb1ELb0EEEJSK_NSB_IJNSU_ISG_SD_EENSU_ISI_SD_EEEEESL_NSB_IJNSB_IJlllEEESD_SV_EEESL_S1W_NS1N_6fusion15FusionCallbacksIS1R_NS1X_17LinearCombinationISL_fSL_fLNS_15FloatRoundStyleE2EEESK_S1U_JEEENSA_5SM1004TMEM4LOAD26SM100_TMEM_LOAD_16dp256b4xES13_S1D_NSA_17SM75_U32x4_LDSM_NENSA_21SM90_TMA_STORE_IM2COLES1D_NSA_17SM90_U32x4_STSM_NENSA_39AutoVectorizingCopyWithAssumedAlignmentILi128EEEEEEvvEEEEvNT_6ParamsE,@"STO_CUDA_ENTRY STV_DEFAULT"
_ZN7cutlass13device_kernelINS_4conv6kernel13ConvUniversalINS1_16ConvProblemShapeILNS1_8OperatorE1ELi2EEENS1_10collective14CollectiveConvINS1_47MainloopSm100TmaUmmaWarpSpecializedImplicitGemmILS5_1ELi17ELi2ELi1ELi2EN4cute5tupleIJNSA_1CILi1EEESD_SD_EEEEENSB_IJNSC_ILi64EEENSC_ILi128EEENSB_IJNSC_ILi32EEEEEEEEENS_10bfloat16_tESL_NSA_8TiledMMAINSA_8MMA_AtomIJNSA_20SM100_MMA_F16BF16_SSISL_SL_fLi64ELi128ELNSA_4UMMA5MajorE0ELSQ_1ELNSP_7ScaleInE0ELSR_0EEEEEENSA_6LayoutISE_NSB_IJNSC_ILi0EEESV_SV_EEEEENSB_IJNSA_10UnderscoreESY_SY_EEEEENS7_6detail27Sm100ImplicitGemmTileTraitsINSA_20SM90_TMA_LOAD_IM2COLENSA_14ComposedLayoutINSA_7SwizzleILi2ELi4ELi3EEENSA_18smem_ptr_flag_bitsILi16EEENSU_INSB_IJNSC_ILi8EEESI_EEENSB_IJSI_SD_EEEEEEEvEENS12_INSA_13SM90_TMA_LOADENS14_INS15_ILi3ELi4ELi3EEES18_NSU_INSB_IJSG_S19_EEENSB_IJSD_SG_EEEEEEEvEEEENS_8epilogue10collective18CollectiveEpilogueINS1N_23Sm100TmaWarpSpecializedILi4ELi2ELi16ELb1ELb0EEEJSK_NSB_IJNSU_ISG_SD_EENSU_ISI_SD_EEEEESL_NSB_IJNSB_IJlllEEESD_SV_EEESL_S1W_NS1N_6fusion15FusionCallbacksIS1R_NS1X_17LinearCombinationISL_fSL_fLNS_15FloatRoundStyleE2EEESK_S1U_JEEENSA_5SM1004TMEM4LOAD26SM100_TMEM_LOAD_16dp256b4xES13_S1D_NSA_17SM75_U32x4_LDSM_NENSA_21SM90_TMA_STORE_IM2COLES1D_NSA_17SM90_U32x4_STSM_NENSA_39AutoVectorizingCopyWithAssumedAlignmentILi128EEEEEEvvEEEEvNT_6ParamsE:
[----:B------:R-:W1:Y:S01]  /*0000*/  LDC R1, c[0x0][0x37c] ;  /* 0x0000df00ff017b82 */ /* 0x000e620000000800 */
[----:B------:R-:W2:Y:S01]  /*0010*/  S2R R72, SR_TID.X ;  /* 0x0000000000487919 */ /* 0x000ea20000002100 */
[----:B------:R-:W3:Y:S01]  /*0020*/  LDCU.64 UR4, c[0x0][0x890] ;  /* 0x00011200ff0477ac */ /* 0x000ee20008000a00 */
[----:B-1----:R-:W-:Y:S01]  /*0030*/  VIADD R1, R1, 0xfffffff8 ;  /* 0xfffffff801017836 */ /* 0x002fe20000000000 */
[----:B------:R-:W-:Y:S02]  /*0040*/  PRMT R63, RZ, 0x7610, R63 ;  /* 0x00007610ff3f7816 */ /* 0x000fe4000000003f */
[----:B------:R-:W-:Y:S01]  /*0050*/  ELECT P5, URZ, PT ;  /* 0x0000000000ff782f */ /* 0x000fe200038a0000 */
[----:B------:R-:W1:Y:S01]  /*0060*/  LDCU.64 UR48, c[0x0][0x358] ;  /* 0x00006b00ff3077ac */ /* 0x000e620008000a00 */
[----:B---3--:R-:W-:-:S04]  /*0070*/  UISETP.NE.U32.AND UP0, UPT, UR4, URZ, UPT ;  /* 0x000000ff0400728c */ /* 0x008fc8000bf05070 */
[----:B------:R-:W-:Y:S01]  /*0080*/  UISETP.NE.AND.EX UP0, UPT, UR5, URZ, UPT, UP0 ;  /* 0x000000ff0500728c */ /* 0x000fe2000bf05300 */
[----:B--2---:R-:W-:-:S05]  /*0090*/  SHF.R.U32.HI R73, RZ, 0x5, R72 ;  /* 0x00000005ff497819 */ /* 0x004fca0000011648 */
[----:B------:R-:W2:Y:S02]  /*00a0*/  SHFL.IDX PT, R0, R73, RZ, 0x1f ;  /* 0x00001fff49007589 */ /* 0x000ea400000e0000 */
[----:B--2---:R-:W-:Y:S01]  /*00b0*/  R2UR UR8, R0 ;  /* 0x00000000000872ca */ /* 0x004fe200000e0000 */
[----:B-1----:R-:W-:-:S14]  /*00c0*/  BRA.U UP0, `(.L_x_0) ;  /* 0x00000001002c7547 */ /* 0x002fdc000b800000 */
[----:B------:R-:W1:Y:S02]  /*00d0*/  LDCU.64 UR6, c[0x0][0x888] ;  /* 0x00011100ff0677ac */ /* 0x000e640008000a00 */
[----:B-1----:R-:W-:-:S04]  /*00e0*/  UISETP.NE.U32.AND UP0, UPT, UR6, URZ, UPT ;  /* 0x000000ff0600728c */ /* 0x002fc8000bf05070 */
[----:B------:R-:W-:-:S09]  /*00f0*/  UISETP.NE.AND.EX UP0, UPT, UR7, URZ, UPT, UP0 ;  /* 0x000000ff0700728c */ /* 0x000fd2000bf05300 */
[----:B------:R-:W-:Y:S05]  /*0100*/  BRA.U !UP0, `(.L_x_1) ;  /* 0x0000000108107547 */ /* 0x000fea000b800000 */
[----:B------:R-:W1:Y:S02]  /*0110*/  LDC.64 R2, c[0x0][0x888] ;  /* 0x00022200ff027b82 */ /* 0x000e640000000a00 */
[----:B-1----:R1:W5:Y:S01]  /*0120*/  LDG.E R35, desc[UR48][R2.64] ;  /* 0x0000003002237981 */ /* 0x002362000c1e1900 */
[----:B------:R-:W-:Y:S01]  /*0130*/  HFMA2 R63, -RZ, RZ, 0, 5.9604644775390625e-08 ;  /* 0x00000001ff3f7431 */ /* 0x000fe200000001ff */
[----:B------:R-:W-:Y:S05]  /*0140*/  BRA `(.L_x_0) ;  /* 0x00000000000c7947 */ /* 0x000fea0003800000 */
.L_x_1:
[----:B------:R-:W1:Y:S01]  /*0150*/  LDCU UR6, c[0x0][0x880] ;  /* 0x00011000ff0677ac */ /* 0x000e620008000800 */
[----:B------:R-:W-:Y:S01]  /*0160*/  HFMA2 R63, -RZ, RZ, 0, 5.9604644775390625e-08 ;  /* 0x00000001ff3f7431 */ /* 0x000fe200000001ff */
[----:B-1----:R-:W-:-:S07]  /*0170*/  MOV R35, UR6 ;  /* 0x0000000600237c02 */ /* 0x002fce0008000f00 */
.L_x_0:
[----:B------:R-:W2:Y:S02]  /*0180*/  LDCU.64 UR6, c[0x0][0x8b0] ;  /* 0x00011600ff0677ac */ /* 0x000ea40008000a00 */
[----:B--2---:R-:W-:-:S04]  /*0190*/  UISETP.NE.U32.AND UP0, UPT, UR6, URZ, UPT ;  /* 0x000000ff0600728c */ /* 0x004fc8000bf05070 */
[----:B------:R-:W-:-:S09]  /*01a0*/  UISETP.NE.AND.EX UP0, UPT, UR7, URZ, UPT, UP0 ;  /* 0x000000ff0700728c */ /* 0x000fd2000bf05300 */
[----:B------:R-:W-:Y:S05]  /*01b0*/  BRA.U UP0, `(.L_x_2) ;  /* 0x0000000100247547 */ /* 0x000fea000b800000 */
[----:B------:R-:W2:Y:S02]  /*01c0*/  LDCU.64 UR6, c[0x0][0x8a8] ;  /* 0x00011500ff0677ac */ /* 0x000ea40008000a00 */
[----:B--2---:R-:W-:-:S04]  /*01d0*/  UISETP.NE.U32.AND UP0, UPT, UR6, URZ, UPT ;  /* 0x000000ff0600728c */ /* 0x004fc8000bf05070 */
[----:B------:R-:W-:-:S09]  /*01e0*/  UISETP.NE.AND.EX UP0, UPT, UR7, URZ, UPT, UP0 ;  /* 0x000000ff0700728c */ /* 0x000fd2000bf05300 */
[----:B------:R-:W-:Y:S05]  /*01f0*/  BRA.U !UP0, `(.L_x_3) ;  /* 0x00000001080c7547 */ /* 0x000fea000b800000 */
[----:B-1----:R-:W1:Y:S02]  /*0200*/  LDC.64 R2, c[0x0][0x8a8] ;  /* 0x00022a00ff027b82 */ /* 0x002e640000000a00 */
[----:B-1----:R2:W5:Y:S01]  /*0210*/  LDG.E R33, desc[UR48][R2.64] ;  /* 0x0000003002217981 */ /* 0x002562000c1e1900 */
[----:B------:R-:W-:Y:S05]  /*0220*/  BRA `(.L_x_2) ;  /* 0x0000000000087947 */ /* 0x000fea0003800000 */
.L_x_3:
[----:B------:R-:W2:Y:S02]  /*0230*/  LDCU UR6, c[0x0][0x8a0] ;  /* 0x00011400ff0677ac */ /* 0x000ea40008000800 */
[----:B--2---:R-:W-:Y:S02]  /*0240*/  MOV R33, UR6 ;  /* 0x0000000600217c02 */ /* 0x004fe40008000f00 */
.L_x_2:
[----:B------:R-:W-:Y:S01]  /*0250*/  IMAD.U32 R0, RZ, RZ, UR8 ;  /* 0x00000008ff007e24 */ /* 0x000fe2000f8e00ff */
[----:B------:R-:W-:Y:S04]  /*0260*/  BSSY.RECONVERGENT B0, `(.L_x_4) ;  /* 0x000000c000007945 */ /* 0x000fe80003800200 */
[C---:B------:R-:W-:Y:S02]  /*0270*/  ISETP.NE.OR P1, PT, R0.reuse, 0x1, !P5 ;  /* 0x000000010000780c */ /* 0x040fe40006f25670 */
[----:B------:R-:W-:-:S11]  /*0280*/  ISETP.NE.OR P0, PT, R0, 0x3, !P5 ;  /* 0x000000030000780c */ /* 0x000fd60006f05670 */
[----:B------:R-:W-:Y:S05]  /*0290*/  @P1 BRA `(.L_x_5) ;  /* 0x0000000000201947 */ /* 0x000fea0003800000 */
[----:B------:R-:W3:Y:S02]  /*02a0*/  LDCU.64 UR6, c[0x0][0x348] ;  /* 0x00006900ff0677ac */ /* 0x000ee40008000a00 */
[----:B---3--:R-:W-:Y:S02]  /*02b0*/  UIADD3 UR10, UP1, UPT, UR6, 0x80, URZ ;  /* 0x00000080060a7890 */ /* 0x008fe4000ff3e0ff */
[----:B------:R-:W-:Y:S02]  /*02c0*/  UIADD3 UR6, UP0, UPT, UR6, 0x180, URZ ;  /* 0x0000018006067890 */ /* 0x000fe4000ff1e0ff */
[----:B------:R-:W-:Y:S02]  /*02d0*/  UIADD3.X UR11, UPT, UPT, URZ, UR7, URZ, UP1, !UPT ;  /* 0x00000007ff0b7290 */ /* 0x000fe40008ffe4ff */
[----:B------:R-:W-:-:S07]  /*02e0*/  UIADD3.X UR7, UPT, UPT, URZ, UR7, URZ, UP0, !UPT ;  /* 0x00000007ff077290 */ /* 0x000fce00087fe4ff */
[----:B------:R3:W-:Y:S02]  /*02f0*/  UTMACCTL.PF [UR10] ;  /* 0x000000000a0079b9 */ /* 0x0007e40008040000 */
[----:B------:R3:W-:Y:S02]  /*0300*/  UTMACCTL.PF [UR6] ;  /* 0x00000000060079b9 */ /* 0x0007e40008040000 */
[----:B---3--:R-:W-:Y:S01]  /*0310*/  NOP ;  /* 0x0000000000007918 */ /* 0x008fe20000000000 */
.L_x_5:
[----:B------:R-:W-:Y:S05]  /*0320*/  BSYNC.RECONVERGENT B0 ;  /* 0x0000000000007941 */ /* 0x000fea0003800200 */
.L_x_4:
[----:B------:R-:W-:Y:S04]  /*0330*/  BSSY.RECONVERGENT B0, `(.L_x_6) ;  /* 0x000000a000007945 */ /* 0x000fe80003800200 */
        /* <DEDUP_REMOVED lines=9> */
.L_x_7:
[----:B------:R-:W-:Y:S05]  /*03d0*/  BSYNC.RECONVERGENT B0 ;  /* 0x0000000000007941 */ /* 0x000fea0003800200 */
.L_x_6:
[----:B------:R-:W3:Y:S01]  /*03e0*/  LDCU.64 UR6, c[0x0][0x888] ;  /* 0x00011100ff0677ac */ /* 0x000ee20008000a00 */
[----:B------:R-:W-:Y:S02]  /*03f0*/  UISETP.EQ.U32.AND UP1, UPT, UR4, URZ, UPT ;  /* 0x000000ff0400728c */ /* 0x000fe4000bf22070 */
[----:B------:R-:W-:Y:S02]  /*0400*/  UPLOP3.LUT UP2, UPT, UPT, UPT, UPT, 0x80, 0x8 ;  /* 0x000000000008789c */ /* 0x000fe40003f4f070 */
[----:B---3--:R-:W-:-:S04]  /*0410*/  UISETP.NE.U32.AND UP0, UPT, UR6, URZ, UPT ;  /* 0x000000ff0600728c */ /* 0x008fc8000bf05070 */
[----:B------:R-:W-:-:S04]  /*0420*/  UISETP.NE.AND.EX UP0, UPT, UR7, URZ, UPT, UP0 ;  /* 0x000000ff0700728c */ /* 0x000fc8000bf05300 */
[----:B------:R-:W-:-:S04]  /*0430*/  UISETP.EQ.OR.EX UP3, UPT, UR5, URZ, !UP0, UP1 ;  /* 0x000000ff0500728c */ /* 0x000fc8000c762710 */
[----:B------:R-:W-:-:S05]  /*0440*/  UP2UR UR53, UPR, URZ, 0x8 ;  /* 0x00000008ff357883 */ /* 0x000fca0008000000 */
[----:B------:R-:W-:Y:S07]  /*0450*/  BRA.U !UP3, `(.L_x_8) ;  /* 0x000000010b207547 */ /* 0x000fee000b800000 */
[----:B------:R-:W-:Y:S01]  /*0460*/  UISETP.NE.U32.AND UP2, UPT, UR4, URZ, UPT ;  /* 0x000000ff0400728c */ /* 0x000fe2000bf45070 */
[----:B-----5:R-:W-:Y:S01]  /*0470*/  FSETP.NEU.AND P0, PT, R35, RZ, PT ;  /* 0x000000ff2300720b */ /* 0x020fe20003f0d000 */
[----:B------:R-:W-:Y:S02]  /*0480*/  USEL UR4, URZ, 0xffffffff, UP0 ;  /* 0xffffffffff047887 */ /* 0x000fe40008000000 */
[----:B------:R-:W-:-:S10]  /*0490*/  UISETP.NE.AND.EX UP2, UPT, UR5, URZ, UPT, UP2 ;  /* 0x000000ff0500728c */ /* 0x000fd4000bf45320 */
[----:B------:R-:W-:Y:S01]  /*04a0*/  VOTEU.ANY UP1, P0 ;  /* 0x0000000000ff7886 */ /* 0x000fe20000020100 */
[----:B------:R-:W-:-:S04]  /*04b0*/  @!UP2 USEL UR4, URZ, 0xffffffff, UP1 ;  /* 0xffffffffff04a887 */ /* 0x000fc80008800000 */
[----:B------:R-:W-:-:S04]  /*04c0*/  ULOP3.LUT UR4, UR4, 0x1, URZ, 0xc0, !UPT ;  /* 0x0000000104047892 */ /* 0x000fc8000f8ec0ff */
[----:B------:R-:W-:-:S11]  /*04d0*/  UISETP.NE.U32.AND UP2, UPT, UR4, 0x1, UPT ;  /* 0x000000010400788c */ /* 0x000fd6000bf45070 */
.L_x_8:
[----:B-12---:R-:W1:Y:S01]  /*04e0*/  SHFL.IDX PT, R2, R73, RZ, 0x1f ;  /* 0x00001fff49027589 */ /* 0x006e6200000e0000 */
[----:B------:R-:W-:-:S04]  /*04f0*/  UISETP.NE.AND UP1, UPT, UR8, 0x2, UPT ;  /* 0x000000020800788c */ /* 0x000fc8000bf25270 */
[----:B------:R-:W-:Y:S01]  /*0500*/  USEL UR6, URZ, 0x1, UP1 ;  /* 0x00000001ff067887 */ /* 0x000fe20008800000 */
[----:B-1----:R-:W-:-:S13]  /*0510*/  ISETP.NE.AND P0, PT, R2, RZ, PT ;  /* 0x000000ff0200720c */ /* 0x002fda0003f05270 */
[----:B------:R-:W-:Y:S05]  /*0520*/  @P0 BRA `(.L_x_9) ;  /* 0x0000000000bc0947 */ /* 0x000fea0003800000 */
[----:B------:R-:W-:Y:S01]  /*0530*/  ELECT P0, URZ, PT ;  /* 0x0000000000ff782f */ /* 0x000fe20003800000 */
[----:B------:R-:W-:-:S12]  /*0540*/  BSSY.RECONVERGENT B0, `(.L_x_9) ;  /* 0x000002d000007945 */ /* 0x000fd80003800200 */
[----:B------:R-:W-:Y:S05]  /*0550*/  @!P0 BRA `(.L_x_10) ;  /* 0x0000000000ac8947 */ /* 0x000fea0003800000 */
[----:B------:R-:W1:Y:S01]  /*0560*/  S2UR UR5, SR_CgaCtaId ;  /* 0x00000000000579c3 */ /* 0x000e620000008800 */
[----:B------:R-:W-:Y:S01]  /*0570*/  UMOV UR7, 0x400 ;  /* 0x0000040000077882 */ /* 0x000fe20000000000 */
[----:B------:R-:W-:Y:S02]  /*0580*/  UMOV UR4, 0x1 ;  /* 0x0000000100047882 */ /* 0x000fe40000000000 */
[----:B------:R-:W-:-:S04]  /*0590*/  UIADD3 UR10, UPT, UPT, -UR4, 0x100000, URZ ;  /* 0x00100000040a7890 */ /* 0x000fc8000fffe1ff */
[----:B------:R-:W-:Y:S02]  /*05a0*/  USHF.L.U32 UR11, UR10, 0xb, URZ ;  /* 0x0000000b0a0b7899 */ /* 0x000fe400080006ff */
[----:B------:R-:W-:Y:S02]  /*05b0*/  USHF.L.U32 UR10, UR10, 0x1, URZ ;  /* 0x000000010a0a7899 */ /* 0x000fe400080006ff */
[----:B-1----:R-:W-:Y:S01]  /*05c0*/  ULEA UR5, UR5, UR7, 0x18 ;  /* 0x0000000705057291 */ /* 0x002fe2000f8ec0ff */
[----:B------:R-:W1:Y:S11]  /*05d0*/  FENCE.VIEW.ASYNC.S ;  /* 0x00000000000073c6 */ /* 0x000e760000000000 */
[----:B-1----:R1:W2:Y:S01]  /*05e0*/  SYNCS.EXCH.64 URZ, [UR5], UR10 ;  /* 0x0000000a05ff75b2 */ /* 0x0022a20008000100 */
[----:B------:R1:W3:Y:S01]  /*05f0*/  SYNCS.EXCH.64 URZ, [UR5+0x88], UR10 ;  /* 0x0000880a05ff75b2 */ /* 0x0002e20008000100 */
[----:B------:R1:W4:Y:S01]  /*0600*/  SYNCS.EXCH.64 URZ, [UR5+0x8], UR10 ;  /* 0x0000080a05ff75b2 */ /* 0x0003220008000100 */
[----:B------:R1:W1:Y:S01]  /*0610*/  SYNCS.EXCH.64 URZ, [UR5+0x90], UR10 ;  /* 0x0000900a05ff75b2 */ /* 0x0002620008000100 */
        /* <DEDUP_REMOVED lines=30> */
[----:B--234-:R-:W-:Y:S01]  /*0800*/  NOP ;  /* 0x0000000000007918 */ /* 0x01cfe20000000000 */
.L_x_10:
[----:B-1----:R-:W-:Y:S05]  /*0810*/  BSYNC.RECONVERGENT B0 ;  /* 0x0000000000007941 */ /* 0x002fea0003800200 */
.L_x_9:
[----:B------:R-:W1:Y:S01]  /*0820*/  SHFL.IDX PT, R2, R73, RZ, 0x1f ;  /* 0x00001fff49027589 */ /* 0x000e6200000e0000 */
[----:B------:R-:W-:Y:S01]  /*0830*/  NOP ;  /* 0x0000000000007918 */ /* 0x000fe20000000000 */
[----:B-1----:R-:W-:-:S13]  /*0840*/  ISETP.NE.AND P0, PT, R2, 0x1, PT ;  /* 0x000000010200780c */ /* 0x002fda0003f05270 */
[----:B------:R-:W-:Y:S05]  /*0850*/  @P0 BRA `(.L_x_11) ;  /* 0x0000000000580947 */ /* 0x000fea0003800000 */
[----:B------:R-:W1:Y:S01]  /*0860*/  S2UR UR7, SR_CgaCtaId ;  /* 0x00000000000779c3 */ /* 0x000e620000008800 */
[----:B------:R-:W-:Y:S01]  /*0870*/  UMOV UR9, 0x400 ;  /* 0x0000040000097882 */ /* 0x000fe20000000000 */
[----:B------:R-:W-:Y:S01]  /*0880*/  UMOV UR5, 0x20 ;  /* 0x0000002000057882 */ /* 0x000fe20000000000 */
[----:B------:R-:W-:Y:S01]  /*0890*/  UMOV UR4, 0x80 ;  /* 0x0000008000047882 */ /* 0x000fe20000000000 */
[----:B------:R-:W-:-:S04]  /*08a0*/  UIADD3 UR10, UPT, UPT, -UR5, 0x100000, URZ ;  /* 0x00100000050a7890 */ /* 0x000fc8000fffe1ff */
[----:B------:R-:W-:Y:S02]  /*08b0*/  USHF.L.U32 UR11, UR10, 0xb, URZ ;  /* 0x0000000b0a0b7899 */ /* 0x000fe400080006ff */
[----:B------:R-:W-:Y:S02]  /*08c0*/  USHF.L.U32 UR10, UR10, 0x1, URZ ;  /* 0x000000010a0a7899 */ /* 0x000fe400080006ff */
[----:B------:R-:W-:-:S04]  /*08d0*/  UIADD3 UR4, UPT, UPT, -UR4, 0x100000, URZ ;  /* 0x0010000004047890 */ /* 0x000fc8000fffe1ff */
[----:B------:R-:W-:Y:S02]  /*08e0*/  USHF.L.U32 UR5, UR4, 0xb, URZ ;  /* 0x0000000b04057899 */ /* 0x000fe400080006ff */
[----:B------:R-:W-:Y:S01]  /*08f0*/  USHF.L.U32 UR4, UR4, 0x1, URZ ;  /* 0x0000000104047899 */ /* 0x000fe200080006ff */
[----:B------:R-:W-:Y:S01]  /*0900*/  ELECT P0, URZ, PT ;  /* 0x0000000000ff782f */ /* 0x000fe20003800000 */
[----:B-1----:R-:W-:Y:S01]  /*0910*/  ULEA UR7, UR7, UR9, 0x18 ;  /* 0x0000000907077291 */ /* 0x002fe2000f8ec0ff */
[----:B------:R-:W1:Y:S11]  /*0920*/  FENCE.VIEW.ASYNC.S ;  /* 0x00000000000073c6 */ /* 0x000e760000000000 */
[----:B-1----:R1:W2:Y:S01]  /*0930*/  SYNCS.EXCH.64 URZ, [UR7+0x110], UR10 ;  /* 0x0001100a07ff75b2 */ /* 0x0022a20008000100 */
[----:B------:R1:W3:Y:S01]  /*0940*/  SYNCS.EXCH.64 URZ, [UR7+0x130], UR4 ;  /* 0x0001300407ff75b2 */ /* 0x0002e20008000100 */
[----:B------:R1:W4:Y:S01]  /*0950*/  SYNCS.EXCH.64 URZ, [UR7+0x118], UR10 ;  /* 0x0001180a07ff75b2 */ /* 0x0003220008000100 */
[----:B------:R1:W1:Y:S01]  /*0960*/  SYNCS.EXCH.64 URZ, [UR7+0x138], UR4 ;  /* 0x0001380407ff75b2 */ /* 0x0002620008000100 */
[----:B------:R1:W1:Y:S01]  /*0970*/  SYNCS.EXCH.64 URZ, [UR7+0x120], UR10 ;  /* 0x0001200a07ff75b2 */ /* 0x0002620008000100 */
[----:B------:R1:W1:Y:S01]  /*0980*/  SYNCS.EXCH.64 URZ, [UR7+0x140], UR4 ;  /* 0x0001400407ff75b2 */ /* 0x0002620008000100 */
[----:B------:R1:W1:Y:S01]  /*0990*/  SYNCS.EXCH.64 URZ, [UR7+0x128], UR10 ;  /* 0x0001280a07ff75b2 */ /* 0x0002620008000100 */
[----:B------:R1:W1:Y:S01]  /*09a0*/  SYNCS.EXCH.64 URZ, [UR7+0x148], UR4 ;  /* 0x0001480407ff75b2 */ /* 0x0002620008000100 */
[----:B------:R-:W-:Y:S01]  /*09b0*/  NOP ;  /* 0x0000000000007918 */ /* 0x000fe20000000000 */
.L_x_11:
[----:B------:R-:W2:Y:S01]  /*09c0*/  SHFL.IDX PT, R2, R73, RZ, 0x1f ;  /* 0x00001fff49027589 */ /* 0x000ea200000e0000 */
[----:B------:R-:W-:Y:S01]  /*09d0*/  NOP ;  /* 0x0000000000007918 */ /* 0x000fe20000000000 */
[----:B--2---:R-:W-:-:S13]  /*09e0*/  ISETP.NE.AND P0, PT, R2, 0x3, PT ;  /* 0x000000030200780c */ /* 0x004fda0003f05270 */
[----:B------:R-:W-:Y:S05]  /*09f0*/  @P0 BRA `(.L_x_12) ;  /* 0x0000000000300947 */ /* 0x000fea0003800000 */
[----:B-1----:R-:W1:Y:S01]  /*0a00*/  S2UR UR5, SR_CgaCtaId ;  /* 0x00000000000579c3 */ /* 0x002e620000008800 */
[----:B------:R-:W-:Y:S01]  /*0a10*/  UMOV UR7, 0x400 ;  /* 0x0000040000077882 */ /* 0x000fe20000000000 */
[----:B------:R-:W-:Y:S01]  /*0a20*/  UMOV UR4, 0x20 ;  /* 0x0000002000047882 */ /* 0x000fe20000000000 */
[----:B------:R-:W-:Y:S01]  /*0a30*/  ELECT P0, URZ, PT ;  /* 0x0000000000ff782f */ /* 0x000fe20003800000 */
[----:B------:R-:W-:-:S04]  /*0a40*/  UIADD3 UR10, UPT, UPT, -UR4, 0x100000, URZ ;  /* 0x00100000040a7890 */ /* 0x000fc8000fffe1ff */
[----:B------:R-:W-:Y:S02]  /*0a50*/  USHF.L.U32 UR11, UR10, 0xb, URZ ;  /* 0x0000000b0a0b7899 */ /* 0x000fe400080006ff */
[----:B------:R-:W-:Y:S02]  /*0a60*/  USHF.L.U32 UR10, UR10, 0x1, URZ ;  /* 0x000000010a0a7899 */ /* 0x000fe400080006ff */
[----:B-1----:R-:W-:Y:S01]  /*0a70*/  ULEA UR5, UR5, UR7, 0x18 ;  /* 0x0000000705057291 */ /* 0x002fe2000f8ec0ff */
[----:B------:R-:W1:Y:S11]  /*0a80*/  FENCE.VIEW.ASYNC.S ;  /* 0x00000000000073c6 */ /* 0x000e760000000000 */
[----:B-1----:R2:W1:Y:S01]  /*0a90*/  SYNCS.EXCH.64 URZ, [UR5+0x150], UR10 ;  /* 0x0001500a05ff75b2 */ /* 0x0024620008000100 */
[----:B------:R2:W1:Y:S02]  /*0aa0*/  SYNCS.EXCH.64 URZ, [UR5+0x158], UR10 ;  /* 0x0001580a05ff75b2 */ /* 0x0004640008000100 */
[----:B--2---:R-:W-:Y:S01]  /*0ab0*/  NOP ;  /* 0x0000000000007918 */ /* 0x004fe20000000000 */
.L_x_12:
[----:B------:R-:W2:Y:S01]  /*0ac0*/  SHFL.IDX PT, R2, R73, RZ, 0x1f ;  /* 0x00001fff49027589 */ /* 0x000ea200000e0000 */
[----:B------:R-:W-:Y:S01]  /*0ad0*/  NOP ;  /* 0x0000000000007918 */ /* 0x000fe20000000000 */
[----:B--2---:R-:W-:-:S13]  /*0ae0*/  ISETP.NE.AND P0, PT, R2, 0x4, PT ;  /* 0x000000040200780c */ /* 0x004fda0003f05270 */
[----:B------:R-:W-:Y:S05]  /*0af0*/  @P0 BRA `(.L_x_13) ;  /* 0x0000000000440947 */ /* 0x000fea0003800000 */
[----:B-1----:R-:W1:Y:S01]  /*0b00*/  S2UR UR5, SR_CgaCtaId ;  /* 0x00000000000579c3 */ /* 0x002e620000008800 */
[----:B------:R-:W-:Y:S01]  /*0b10*/  UMOV UR9, 0x100 ;  /* 0x0000010000097882 */ /* 0x000fe20000000000 */
[----:B------:R-:W-:Y:S01]  /*0b20*/  UMOV UR7, 0x400 ;  /* 0x0000040000077882 */ /* 0x000fe20000000000 */
[----:B------:R-:W-:Y:S01]  /*0b30*/  USEL UR9, UR9, 0xe0, UP2 ;  /* 0x000000e009097887 */ /* 0x000fe20009000000 */
[----:B------:R-:W-:Y:S01]  /*0b40*/  UMOV UR4, 0x1 ;  /* 0x0000000100047882 */ /* 0x000fe20000000000 */
[----:B------:R-:W-:Y:S01]  /*0b50*/  ELECT P0, URZ, PT ;  /* 0x0000000000ff782f */ /* 0x000fe20003800000 */
[----:B------:R-:W-:-:S04]  /*0b60*/  UIADD3 UR10, UPT, UPT, -UR4, 0x100000, URZ ;  /* 0x00100000040a7890 */ /* 0x000fc8000fffe1ff */
[----:B------:R-:W-:Y:S02]  /*0b70*/  USHF.L.U32 UR11, UR10, 0xb, URZ ;  /* 0x0000000b0a0b7899 */ /* 0x000fe400080006ff */
[----:B------:R-:W-:Y:S02]  /*0b80*/  USHF.L.U32 UR10, UR10, 0x1, URZ ;  /* 0x000000010a0a7899 */ /* 0x000fe400080006ff */
        /* <DEDUP_REMOVED lines=8> */
.L_x_13:
[----:B------:R-:W2:Y:S01]  /*0c10*/  SHFL.IDX PT, R2, R73, RZ, 0x1f ;  /* 0x00001fff49027589 */ /* 0x000ea200000e0000 */
[----:B------:R-:W-:Y:S01]  /*0c20*/  NOP ;  /* 0x0000000000007918 */ /* 0x000fe20000000000 */
[----:B--2---:R-:W-:-:S13]  /*0c30*/  ISETP.NE.AND P0, PT, R2, 0x5, PT ;  /* 0x000000050200780c */ /* 0x004fda0003f05270 */
[----:B------:R-:W-:Y:S05]  /*0c40*/  @P0 BRA `(.L_x_14) ;  /* 0x0000000000480947 */ /* 0x000fea0003800000 */
[----:B-1----:R-:W1:Y:S01]  /*0c50*/  S2UR UR7, SR_CgaCtaId ;  /* 0x00000000000779c3 */ /* 0x002e620000008800 */
        /* <DEDUP_REMOVED lines=12> */
[----:B-1----:R2:W1:Y:S01]  /*0d20*/  SYNCS.EXCH.64 URZ, [UR7+0x170], UR10 ;  /* 0x0001700a07ff75b2 */ /* 0x0024620008000100 */
[----:B------:R2:W1:Y:S01]  /*0d30*/  SYNCS.EXCH.64 URZ, [UR7+0x180], UR4 ;  /* 0x0001800407ff75b2 */ /* 0x0004620008000100 */
[----:B------:R2:W1:Y:S01]  /*0d40*/  SYNCS.EXCH.64 URZ, [UR7+0x178], UR10 ;  /* 0x0001780a07ff75b2 */ /* 0x0004620008000100 */
[----:B------:R2:W1:Y:S02]  /*0d50*/  SYNCS.EXCH.64 URZ, [UR7+0x188], UR4 ;  /* 0x0001880407ff75b2 */ /* 0x0004640008000100 */
[----:B--2---:R-:W-:Y:S01]  /*0d60*/  NOP ;  /* 0x0000000000007918 */ /* 0x004fe20000000000 */
.L_x_14:
[----:B-1----:R-:W1:Y:S01]  /*0d70*/  S2UR UR5, SR_CTAID.X ;  /* 0x00000000000579c3 */ /* 0x002e620000002500 */
[----:B------:R-:W-:-:S05]  /*0d80*/  CS2R.32 R64, SR_CgaSize ;  /* 0x0000000000407805 */ /* 0x000fca0000008a00 */
[----:B------:R-:W-:-:S05]  /*0d90*/  IMAD R64, R64, -0xa0, RZ ;  /* 0xffffff6040407824 */ /* 0x000fca00078e02ff */
[----:B------:R-:W-:-:S14]  /*0da0*/  R2UR UR9, R64 ;  /* 0x00000000400972ca */ /* 0x000fdc00000e0000 */
[----:B------:R-:W2:Y:S01]  /*0db0*/  LDCU UR9, c[0x0][UR9+0x2b0] ;  /* 0x00005600090977ac */ /* 0x000ea20008000800 */
[----:B------:R-:W-:Y:S01]  /*0dc0*/  NOP ;  /* 0x0000000000007918 */ /* 0x000fe20000000000 */
[----:B------:R-:W-:-:S05]  /*0dd0*/  CS2R.32 R64, SR_CgaSize ;  /* 0x0000000000407805 */ /* 0x000fca0000008a00 */
[----:B------:R-:W-:-:S05]  /*0de0*/  IMAD R64, R64, -0xa0, RZ ;  /* 0xffffff6040407824 */ /* 0x000fca00078e02ff */
[----:B------:R-:W-:-:S14]  /*0df0*/  R2UR UR7, R64 ;  /* 0x00000000400772ca */ /* 0x000fdc00000e0000 */
[----:B------:R-:W3:Y:S01]  /*0e00*/  LDCU UR7, c[0x0][UR7+0x2b4] ;  /* 0x00005680070777ac */ /* 0x000ee20008000800 */
[----:B------:R-:W4:Y:S08]  /*0e10*/  S2UR UR4, SR_CTAID.Y ;  /* 0x00000000000479c3 */ /* 0x000f300000002600 */
[----:B------:R-:W3:Y:S01]  /*0e20*/  LDC R9, c[0x0][0xb24] ;  /* 0x0002c900ff097b82 */ /* 0x000ee20000000800 */
[----:B-1----:R-:W-:-:S02]  /*0e30*/  I2FP.F32.U32 R4, UR5 ;  /* 0x0000000500047c45 */ /* 0x002fc40008201000 */
[----:B------:R-:W-:-:S05]  /*0e40*/  CS2R.32 R5, SR_CgaSize ;  /* 0x0000000000057805 */ /* 0x000fca0000008a00 */
[----:B------:R-:W-:-:S06]  /*0e50*/  IMAD R5, R5, -0xa0, RZ ;  /* 0xffffff6005057824 */ /* 0x000fcc00078e02ff */
[----:B------:R-:W1:Y:S01]  /*0e60*/  LDC R5, c[0x0][R5+0x2a0] ;  /* 0x0000a80005057b82 */ /* 0x000e620000000800 */
[----:B------:R-:W-:Y:S01]  /*0e70*/  MOV R19, UR5 ;  /* 0x0000000500137c02 */ /* 0x000fe20008000f00 */
[----:B--2---:R-:W-:Y:S01]  /*0e80*/  FMUL R4, R4, UR9 ;  /* 0x0000000904047c20 */ /* 0x004fe20008400000 */
[----:B----4-:R-:W-:Y:S02]  /*0e90*/  I2FP.F32.U32 R2, UR4 ;  /* 0x0000000400027c45 */ /* 0x010fe40008201000 */
[----:B------:R-:W-:-:S05]  /*0ea0*/  CS2R.32 R3, SR_CgaSize ;  /* 0x0000000000037805 */ /* 0x000fca0000008a00 */
[----:B------:R-:W-:-:S06]  /*0eb0*/  IMAD R3, R3, -0xa0, RZ ;  /* 0xffffff6003037824 */ /* 0x000fcc00078e02ff */
[----:B------:R-:W2:Y:S01]  /*0ec0*/  LDC R3, c[0x0][R3+0x2a4] ;  /* 0x0000a90003037b82 */ /* 0x000ea20000000800 */
[----:B------:R-:W4:Y:S01]  /*0ed0*/  F2I.U32.TRUNC.NTZ R64, R4 ;  /* 0x0000000400407305 */ /* 0x000f22000020f000 */
[----:B------:R-:W-:Y:S01]  /*0ee0*/  MOV R16, UR4 ;  /* 0x0000000400107c02 */ /* 0x000fe20008000f00 */
[----:B---3--:R-:W-:-:S05]  /*0ef0*/  FMUL R2, R2, UR7 ;  /* 0x0000000702027c20 */ /* 0x008fca0008400000 */
[----:B------:R-:W-:Y:S01]  /*0f00*/  BAR.SYNC.DEFER_BLOCKING 0x0 ;  /* 0x0000000000007b1d */ /* 0x000fe20000010000 */
[----:B------:R-:W-:-:S05]  /*0f10*/  ISETP.GE.AND P0, PT, R9, 0x1, PT ;  /* 0x000000010900780c */ /* 0x000fca0003f06270 */
[----:B------:R-:W3:Y:S02]  /*0f20*/  F2I.U32.TRUNC.NTZ R62, R2 ;  /* 0x00000002003e7305 */ /* 0x000ee4000020f000 */
[----:B------:R-:W2:Y:S01]  /*0f30*/  S2UR UR57, SR_CTAID.Z ;  /* 0x00000000003979c3 */ /* 0x000ea20000002700 */
[----:B----4-:R-:W-:-:S05]  /*0f40*/  IADD3 R64, PT, PT, -R64, RZ, RZ ;  /* 0x000000ff40407210 */ /* 0x010fca0007ffe1ff */
[----:B-1----:R-:W-:Y:S01]  /*0f50*/  IMAD R64, R5, R64, UR5 ;  /* 0x0000000505407e24 */ /* 0x002fe2000f8e0240 */
[----:B---3--:R-:W-:-:S05]  /*0f60*/  IADD3 R62, PT, PT, -R62, RZ, RZ ;  /* 0x000000ff3e3e7210 */ /* 0x008fca0007ffe1ff */
[----:B--2---:R-:W-:Y:S01]  /*0f70*/  IMAD R62, R3, R62, UR4 ;  /* 0x00000004033e7e24 */ /* 0x004fe2000f8e023e */
[----:B------:R-:W-:Y:S06]  /*0f80*/  @!P0 BRA `(.L_x_15) ;  /* 0x0000000000b88947 */ /* 0x000fec0003800000 */
[----:B------:R-:W1:Y:S01]  /*0f90*/  LDC.64 R4, c[0x0][0xb18] ;  /* 0x0002c600ff047b82 */ /* 0x000e620000000a00 */
[----:B------:R-:W-:-:S07]  /*0fa0*/  ISETP.NE.AND P0, PT, R9, 0x1, PT ;  /* 0x000000010900780c */ /* 0x000fce0003f05270 */
[----:B------:R-:W2:Y:S08]  /*0fb0*/  LDC R10, c[0x0][0xb0c] ;  /* 0x0002c300ff0a7b82 */ /* 0x000eb00000000800 */
[----:B------:R-:W3:Y:S08]  /*0fc0*/  LDC R11, c[0x0][0x370] ;  /* 0x0000dc00ff0b7b82 */ /* 0x000ef00000000800 */
[----:B------:R-:W4:Y:S01]  /*0fd0*/  LDC R12, c[0x0][0x374] ;  /* 0x0000dd00ff0c7b82 */ /* 0x000f220000000800 */
[----:B-1----:R-:W-:-:S07]  /*0fe0*/  ISETP.NE.AND P1, PT, R4, 0x1, PT ;  /* 0x000000010400780c */ /* 0x002fce0003f25270 */
[----:B------:R-:W3:Y:S01]  /*0ff0*/  LDC.64 R6, c[0x0][0xb10] ;  /* 0x0002c400ff067b82 */ /* 0x000ee20000000a00 */
[----:B--2---:R-:W-:-:S07]  /*1000*/  ISETP.NE.AND P2, PT, R10, 0x1, PT ;  /* 0x000000010a00780c */ /* 0x004fce0003f45270 */
[----:B------:R-:W1:Y:S08]  /*1010*/  LDC R8, c[0x0][0xb20] ;  /* 0x0002c800ff087b82 */ /* 0x000e700000000800 */
[----:B------:R-:W2:Y:S01]  /*1020*/  LDC.64 R2, c[0x0][0xb28] ;  /* 0x0002ca00ff027b82 */ /* 0x000ea20000000a00 */
[----:B----4-:R-:W-:-:S04]  /*1030*/  IMAD.HI.U32 R13, R12, R5, RZ ;  /* 0x000000050c0d7227 */ /* 0x010fc800078e00ff */
[----:B------:R-:W-:-:S04]  /*1040*/  IMAD.HI.U32 R5, R16, R5, RZ ;  /* 0x0000000510057227 */ /* 0x000fc800078e00ff */
[----:B---3--:R-:W-:-:S04]  /*1050*/  IMAD.HI.U32 R14, R11, R6, RZ ;  /* 0x000000060b0e7227 */ /* 0x008fc800078e00ff */
[C---:B------:R-:W-:Y:S01]  /*1060*/  IMAD.HI.U32 R18, R19.reuse, R6, RZ ;  /* 0x0000000613127227 */ /* 0x040fe200078e00ff */
[-C--:B------:R-:W-:Y:S02]  /*1070*/  @P2 SHF.R.U32.HI R11, RZ, R7.reuse, R14 ;  /* 0x00000007ff0b2219 */ /* 0x080fe4000001160e */
[-C--:B-1----:R-:W-:Y:S02]  /*1080*/  @P1 SHF.R.U32.HI R12, RZ, R8.reuse, R13 ;  /* 0x00000008ff0c1219 */ /* 0x082fe4000001160d */
[----:B------:R-:W-:Y:S02]  /*1090*/  SHF.R.U32.HI R5, RZ, R8, R5 ;  /* 0x00000008ff057219 */ /* 0x000fe40000011605 */
[----:B------:R-:W-:Y:S02]  /*10a0*/  SHF.R.U32.HI R18, RZ, R7, R18 ;  /* 0x00000007ff127219 */ /* 0x000fe40000011612 */
[----:B------:R-:W-:Y:S01]  /*10b0*/  SEL R5, R16, R5, !P1 ;  /* 0x0000000510057207 */ /* 0x000fe20004800000 */
[----:B--2---:R-:W-:Y:S01]  /*10c0*/  IMAD.HI.U32 R14, R12, R2, RZ ;  /* 0x000000020c0e7227 */ /* 0x004fe200078e00ff */
[----:B------:R-:W-:-:S02]  /*10d0*/  SEL R7, R19, R18, !P2 ;  /* 0x0000001213077207 */ /* 0x000fc40005000000 */
[----:B------:R-:W-:Y:S01]  /*10e0*/  IADD3 R13, PT, PT, -R5, RZ, RZ ;  /* 0x000000ff050d7210 */ /* 0x000fe20007ffe1ff */
[----:B------:R-:W-:Y:S01]  /*10f0*/  IMAD.HI.U32 R6, R11, R2, RZ ;  /* 0x000000020b067227 */ /* 0x000fe200078e00ff */
[----:B------:R-:W-:-:S03]  /*1100*/  @P0 SHF.R.U32.HI R12, RZ, R3, R14 ;  /* 0x00000003ff0c0219 */ /* 0x000fc6000001160e */
[----:B------:R-:W-:Y:S01]  /*1110*/  IMAD R13, R4, R13, R16 ;  /* 0x0000000d040d7224 */ /* 0x000fe200078e0210 */
[----:B------:R-:W-:Y:S01]  /*1120*/  @P0 SHF.R.U32.HI R11, RZ, R3, R6 ;  /* 0x00000003ff0b0219 */ /* 0x000fe20000011606 */
[----:B------:R-:W-:-:S04]  /*1130*/  IMAD R12, R12, R9, RZ ;  /* 0x000000090c0c7224 */ /* 0x000fc800078e02ff */
[----:B------:R-:W-:Y:S01]  /*1140*/  IMAD R6, R11, R9, RZ ;  /* 0x000000090b067224 */ /* 0x000fe200078e02ff */
[----:B------:R-:W-:-:S04]  /*1150*/  ISETP.GE.AND P1, PT, R5, R12, PT ;  /* 0x0000000c0500720c */ /* 0x000fc80003f26270 */
[----:B------:R-:W-:Y:S01]  /*1160*/  ISETP.GE.OR P1, PT, R7, R6, P1 ;  /* 0x000000060700720c */ /* 0x000fe20000f26670 */
[----:B------:R-:W-:-:S05]  /*1170*/  IMAD.HI.U32 R6, R5, R2, RZ ;  /* 0x0000000205067227 */ /* 0x000fca00078e00ff */
[----:B------:R-:W-:-:S04]  /*1180*/  SHF.R.U32.HI R6, RZ, R3, R6 ;  /* 0x00000003ff067219 */ /* 0x000fc80000011606 */
[----:B------:R-:W-:-:S03]  /*1190*/  SEL R6, R5, R6, !P0 ;  /* 0x0000000605067207 */ /* 0x000fc60004000000 */
[----:B------:R-:W-:Y:S01]  /*11a0*/  @!P1 IMAD.HI.U32 R8, R7, R2, RZ ;  /* 0x0000000207089227 */ /* 0x000fe200078e00ff */
[----:B------:R-:W-:-:S04]  /*11b0*/  IADD3 R2, PT, PT, -R6, RZ, RZ ;  /* 0x000000ff06027210 */ /* 0x000fc80007ffe1ff */
[----:B------:R-:W-:Y:S01]  /*11c0*/  @!P1 SHF.R.U32.HI R8, RZ, R3, R8 ;  /* 0x00000003ff089219 */ /* 0x000fe20000011608 */
[----:B------:R-:W-:-:S03]  /*11d0*/  IMAD R2, R9, R2, R5 ;  /* 0x0000000209027224 */ /* 0x000fc600078e0205 */
[----:B------:R-:W-:-:S05]  /*11e0*/  @!P1 SEL R3, R7, R8, !P0 ;  /* 0x0000000807039207 */ /* 0x000fca0004000000 */
[--C-:B------:R-:W-:Y:S02]  /*11f0*/  @!P1 IMAD.IADD R6, R6, 0x1, -R3.reuse ;  /* 0x0000000106069824 */ /* 0x100fe400078e0a03 */
[----:B------:R-:W-:Y:S01]  /*1200*/  @!P1 IMAD R3, R2, R11, R3 ;  /* 0x0000000b02039224 */ /* 0x000fe200078e0203 */
[----:B------:R-:W-:Y:S01]  /*1210*/  IADD3 R2, PT, PT, -R7, RZ, RZ ;  /* 0x000000ff07027210 */ /* 0x000fe20007ffe1ff */
[----:B------:R-:W-:Y:S02]  /*1220*/  @!P1 IMAD R5, R6, R9, R7 ;  /* 0x0000000906059224 */ /* 0x000fe400078e0207 */
[----:B------:R-:W-:Y:S02]  /*1230*/  @!P1 IMAD.MOV.U32 R7, RZ, RZ, R3 ;  /* 0x000000ffff079224 */ /* 0x000fe400078e0003 */
[----:B------:R-:W-:Y:S02]  /*1240*/  IMAD R2, R10, R2, R19 ;  /* 0x000000020a027224 */ /* 0x000fe400078e0213 */
[----:B------:R-:W-:-:S02]  /*1250*/  IMAD R16, R5, R4, R13 ;  /* 0x0000000405107224 */ /* 0x000fc400078e020d */
[----:B------:R-:W-:Y:S02]  /*1260*/  IMAD R19, R7, R10, R2 ;  /* 0x0000000a07137224 */ /* 0x000fe400078e0202 */
.L_x_15:
[----:B------:R-:W1:Y:S01]  /*1270*/  LDCU UR4, c[0x0][0xb30] ;  /* 0x00016600ff0477ac */ /* 0x000e620008000800 */
[----:B------:R-:W2:Y:S08]  /*1280*/  S2UR UR45, SR_CgaCtaId ;  /* 0x00000000002d79c3 */ /* 0x000eb00000008800 */
[----:B------:R-:W3:Y:S01]  /*1290*/  LDC R26, c[0x0][0xb24] ;  /* 0x0002c900ff1a7b82 */ /* 0x000ee20000000800 */
[----:B-1----:R-:W-:-:S09]  /*12a0*/  UISETP.NE.AND UP1, UPT, UR4, 0x1, UPT ;  /* 0x000000010400788c */ /* 0x002fd2000bf25270 */
[----:B--2---:R-:W-:Y:S05]  /*12b0*/  BRA.U UP1, `(.L_x_16) ;  /* 0x0000000101407547 */ /* 0x004fea000b800000 */
[----:B------:R-:W1:Y:S08]  /*12c0*/  LDC.64 R4, c[0x0][0xb10] ;  /* 0x0002c400ff047b82 */ /* 0x000e700000000a00 */
[----:B------:R-:W2:Y:S08]  /*12d0*/  LDC.64 R2, c[0x0][0xb18] ;  /* 0x0002c600ff027b82 */ /* 0x000eb00000000a00 */
[----:B------:R-:W4:Y:S08]  /*12e0*/  LDC R6, c[0x0][0xb20] ;  /* 0x0002c800ff067b82 */ /* 0x000f300000000800 */
[----:B------:R-:W3:Y:S01]  /*12f0*/  LDC R8, c[0x0][0xb0c] ;  /* 0x0002c300ff087b82 */ /* 0x000ee20000000800 */
[----:B-1----:R-:W-:-:S05]  /*1300*/  IMAD.HI.U32 R4, R19, R4, RZ ;  /* 0x0000000413047227 */ /* 0x002fca00078e00ff */
[----:B------:R-:W-:Y:S01]  /*1310*/  SHF.R.U32.HI R4, RZ, R5, R4 ;  /* 0x00000005ff047219 */ /* 0x000fe20000011604 */
[----:B--2---:R-:W-:Y:S01]  /*1320*/  IMAD.HI.U32 R3, R16, R3, RZ ;  /* 0x0000000310037227 */ /* 0x004fe200078e00ff */
[----:B------:R-:W-:-:S04]  /*1330*/  ISETP.NE.AND P0, PT, R2, 0x1, PT ;  /* 0x000000010200780c */ /* 0x000fc80003f05270 */
[----:B----4-:R-:W-:-:S04]  /*1340*/  SHF.R.U32.HI R3, RZ, R6, R3 ;  /* 0x00000006ff037219 */ /* 0x010fc80000011603 */
[----:B------:R-:W-:Y:S02]  /*1350*/  SEL R3, R16, R3, !P0 ;  /* 0x0000000310037207 */ /* 0x000fe40004000000 */
[----:B---3--:R-:W-:-:S04]  /*1360*/  ISETP.NE.AND P1, PT, R8, 0x1, PT ;  /* 0x000000010800780c */ /* 0x008fc80003f25270 */
[----:B------:R-:W-:-:S05]  /*1370*/  SEL R4, R19, R4, !P1 ;  /* 0x0000000413047207 */ /* 0x000fca0004800000 */
[----:B------:R-:W-:Y:S02]  /*1380*/  IMAD.IADD R5, R3, 0x1, -R4 ;  /* 0x0000000103057824 */ /* 0x000fe400078e0a04 */
[----:B------:R-:W-:Y:S02]  /*1390*/  IMAD.IADD R3, R4, 0x1, -R3 ;  /* 0x0000000104037824 */ /* 0x000fe400078e0a03 */
[----:B------:R-:W-:Y:S02]  /*13a0*/  IMAD R19, R5, R8, R19 ;  /* 0x0000000805137224 */ /* 0x000fe400078e0213 */
[----:B------:R-:W-:-:S07]  /*13b0*/  IMAD R16, R3, R2, R16 ;  /* 0x0000000203107224 */ /* 0x000fce00078e0210 */
.L_x_16:
[----:B------:R-:W-:Y:S01]  /*13c0*/  BAR.SYNC.DEFER_BLOCKING 0x0 ;  /* 0x0000000000007b1d */ /* 0x000fe20000010000 */
[----:B------:R-:W-:Y:S01]  /*13d0*/  UISETP.NE.AND UP1, UPT, UR8, 0x2, UPT ;  /* 0x000000020800788c */ /* 0x000fe2000bf25270 */
[----:B------:R-:W-:Y:S02]  /*13e0*/  ISETP.NE.OR P5, PT, R0, 0x2, !P5 ;  /* 0x000000020000780c */ /* 0x000fe40006fa5670 */
[----:B------:R-:W-:-:S06]  /*13f0*/  LOP3.LUT R2, R72, 0x1f, RZ, 0xc0, !PT ;  /* 0x0000001f48027812 */ /* 0x000fcc00078ec0ff */
[----:B------:R-:W-:Y:S05]  /*1400*/  BRA.U UP1, `(.L_x_17) ;  /* 0x0000001d01ec7547 */ /* 0x000fea000b800000 */
[----:B------:R-:W1:Y:S01]  /*1410*/  LDCU UR6, c[0x0][0x388] ;  /* 0x00007100ff0677ac */ /* 0x000e620008000800 */
[----:B------:R-:W2:Y:S01]  /*1420*/  LDC R11, c[0x0][0x370] ;  /* 0x0000dc00ff0b7b82 */ /* 0x000ea20000000800 */
[----:B------:R-:W-:Y:S01]  /*1430*/  PLOP3.LUT P0, PT, PT, PT, UP2, 0x80, 0x8 ;  /* 0x000000000008781c */ /* 0x000fe20003f0f028 */
[----:B------:R-:W-:Y:S01]  /*1440*/  IMAD.MOV.U32 R10, RZ, RZ, RZ ;  /* 0x000000ffff0a7224 */ /* 0x000fe200078e00ff */
[----:B------:R-:W4:Y:S01]  /*1450*/  LDCU UR4, c[0x0][0x38c] ;  /* 0x00007180ff0477ac */ /* 0x000f220008000800 */
[----:B------:R-:W-:Y:S02]  /*1460*/  ISETP.EQ.OR P4, PT, R2, RZ, P5 ;  /* 0x000000ff0200720c */ /* 0x000fe40002f82670 */
[----:B------:R-:W-:Y:S01]  /*1470*/  PLOP3.LUT P0, PT, P0, PT, PT, 0x8, 0x80 ;  /* 0x000000000080781c */ /* 0x000fe2000070e170 */
[----:B------:R-:W3:Y:S01]  /*1480*/  LDCU UR41, c[0x0][0x390] ;  /* 0x00007200ff2977ac */ /* 0x000ee20008000800 */
[----:B------:R-:W2:Y:S01]  /*1490*/  LDC R0, c[0x0][0x374] ;  /* 0x0000dd00ff007b82 */ /* 0x000ea20000000800 */
[----:B------:R-:W2:Y:S01]  /*14a0*/  LDCU.64 UR42, c[0x0][0x348] ;  /* 0x00006900ff2a77ac */ /* 0x000ea20008000a00 */
[----:B------:R-:W-:Y:S01]  /*14b0*/  UMOV UR39, 0x1 ;  /* 0x0000000100277882 */ /* 0x000fe20000000000 */
[----:B------:R-:W-:Y:S01]  /*14c0*/  UMOV UR38, URZ ;  /* 0x000000ff00267c82 */ /* 0x000fe20008000000 */
[----:B-1----:R-:W-:Y:S01]  /*14d0*/  UIADD3 UR6, UPT, UPT, UR6, 0x1f, URZ ;  /* 0x0000001f06067890 */ /* 0x002fe2000fffe0ff */
[----:B------:R-:W-:Y:S01]  /*14e0*/  UMOV UR28, URZ ;  /* 0x000000ff001c7c82 */ /* 0x000fe20008000000 */
[----:B------:R-:W-:-:S02]  /*14f0*/  UMOV UR31, URZ ;  /* 0x000000ff001f7c82 */ /* 0x000fc40008000000 */
[----:B------:R-:W-:-:S04]  /*1500*/  USHF.R.S32.HI UR5, URZ, 0x1f, UR6 ;  /* 0x0000001fff057899 */ /* 0x000fc80008011406 */
[----:B------:R-:W-:-:S04]  /*1510*/  ULEA.HI UR5, UR5, UR6, URZ, 0x5 ;  /* 0x0000000605057291 */ /* 0x000fc8000f8f28ff */
[----:B------:R-:W-:-:S04]  /*1520*/  USHF.R.S32.HI UR5, URZ, 0x5, UR5 ;  /* 0x00000005ff057899 */ /* 0x000fc80008011405 */
[----:B----4-:R-:W-:-:S04]  /*1530*/  UIMAD UR4, UR5, UR4, URZ ;  /* 0x00000004050472a4 */ /* 0x010fc8000f8e02ff */
[----:B---3--:R-:W-:-:S04]  /*1540*/  UIMAD UR41, UR4, UR41, URZ ;  /* 0x00000029042972a4 */ /* 0x008fc8000f8e02ff */
[----:B------:R-:W-:Y:S02]  /*1550*/  UISETP.NE.AND UP1, UPT, UR41, URZ, UPT ;  /* 0x000000ff2900728c */ /* 0x000fe4000bf25270 */
[----:B------:R-:W-:-:S04]  /*1560*/  UISETP.LT.U32.AND UP0, UPT, UR41, 0x11, UPT ;  /* 0x000000112900788c */ /* 0x000fc8000bf01070 */
[----:B------:R-:W-:-:S04]  /*1570*/  USEL UR40, UR41, 0x11, UP0 ;  /* 0x0000001129287887 */ /* 0x000fc80008000000 */
[----:B------:R-:W-:Y:S02]  /*1580*/  UIADD3 UR23, UPT, UPT, UR40, -0x1, URZ ;  /* 0xffffffff28177890 */ /* 0x000fe4000fffe0ff */
[----:B------:R-:W-:Y:S02]  /*1590*/  @!UP1 UIADD3 UR23, UPT, UPT, UR40, URZ, URZ ;  /* 0x000000ff28179290 */ /* 0x000fe4000fffe0ff */
[----:B------:R-:W-:Y:S02]  /*15a0*/  UIADD3 UR40, UPT, UPT, UR41, -UR40, URZ ;  /* 0x8000002829287290 */ /* 0x000fe4000fffe0ff */
[----:B--2---:R-:W-:-:S12]  /*15b0*/  UIADD3 UR23, UPT, UPT, UR23, 0x1, URZ ;  /* 0x0000000117177890 */ /* 0x004fd8000fffe0ff */
.L_x_33:
[----:B------:R-:W1:Y:S01]  /*15c0*/  S2UR UR22, SR_CgaCtaId ;  /* 0x00000000001679c3 */ /* 0x000e620000008800 */
[----:B------:R-:W-:Y:S01]  /*15d0*/  UMOV UR4, 0x400 ;  /* 0x0000040000047882 */ /* 0x000fe20000000000 */
[----:B------:R-:W-:Y:S01]  /*15e0*/  IMAD.U32 R2, RZ, RZ, UR39 ;  /* 0x00000027ff027e24 */ /* 0x000fe2000f8e00ff */
[----:B------:R-:W-:Y:S01]  /*15f0*/  UISETP.NE.AND UP0, UPT, UR41, URZ, UPT ;  /* 0x000000ff2900728c */ /* 0x000fe2000bf05270 */
[----:B------:R-:W-:Y:S01]  /*1600*/  R2UR UR34, R16 ;  /* 0x00000000102272ca */ /* 0x000fe200000e0000 */
[----:B------:R-:W-:Y:S01]  /*1610*/  IMAD.SHL.U32 R19, R19, 0x40, RZ ;  /* 0x0000004013137824 */ /* 0x000fe200078e00ff */
[----:B------:R-:W-:Y:S01]  /*1620*/  UMOV UR30, URZ ;  /* 0x000000ff001e7c82 */ /* 0x000fe20008000000 */
[----:B------:R-:W-:Y:S01]  /*1630*/  SHF.L.U32 R2, R2, 0x1f, RZ ;  /* 0x0000001f02027819 */ /* 0x000fe200000006ff */
[----:B------:R-:W-:Y:S01]  /*1640*/  UMOV UR37, URZ ;  /* 0x000000ff00257c82 */ /* 0x000fe20008000000 */
[----:B------:R-:W-:-:S08]  /*1650*/  UMOV UR36, URZ ;  /* 0x000000ff00247c82 */ /* 0x000fd00008000000 */
[----:B------:R-:W-:Y:S02]  /*1660*/  USHF.L.U32 UR34, UR34, 0x7, URZ ;  /* 0x0000000722227899 */ /* 0x000fe400080006ff */
[----:B-1----:R-:W-:-:S04]  /*1670*/  ULEA UR22, UR22, UR4, 0x18 ;  /* 0x0000000416167291 */ /* 0x002fc8000f8ec0ff */
[----:B------:R-:W-:-:S09]  /*1680*/  ULEA UR4, UR38, UR22, 0x3 ;  /* 0x0000001626047291 */ /* 0x000fd2000f8e18ff */
[----:B--2---:R1:W2:Y:S01]  /*1690*/  SYNCS.PHASECHK.TRANS64.TRYWAIT P2, [UR4+0x88], R2 ;  /* 0x00008802ff0075a7 */ /* 0x0042a20008041104 */
[----:B---3--:R-:W-:Y:S05]  /*16a0*/  BRA.U !UP0, `(.L_x_18) ;  /* 0x0000000508887547 */ /* 0x008fea000b800000 */
[----:B------:R-:W3:Y:S01]  /*16b0*/  LDC.64 R8, c[0x0][0x480] ;  /* 0x00012000ff087b82 */ /* 0x000ee20000000a00 */
[----:B------:R-:W4:Y:S01]  /*16c0*/  LDCU UR24, c[0x0][0x390] ;  /* 0x00007200ff1877ac */ /* 0x000f220008000800 */
[----:B------:R-:W2:Y:S06]  /*16d0*/  LDCU UR25, c[0x0][0x38c] ;  /* 0x00007180ff1977ac */ /* 0x000eac0008000800 */
[----:B------:R-:W4:Y:S01]  /*16e0*/  LDC.64 R6, c[0x0][0x488] ;  /* 0x00012200ff067b82 */ /* 0x000f220000000a00 */
[----:B------:R-:W2:Y:S01]  /*16f0*/  LDCU.64 UR14, c[0x0][0x4b8] ;  /* 0x00009700ff0e77ac */ /* 0x000ea20008000a00 */
[----:B------:R-:W-:-:S02]  /*1700*/  UIADD3 UR31, UPT, UPT, UR23, UR28, URZ ;  /* 0x0000001c171f7290 */ /* 0x000fc4000fffe0ff */
[----:B------:R-:W-:-:S04]  /*1710*/  UIADD3 UR10, UPT, UPT, UR34, 0x40, URZ ;  /* 0x00000040220a7890 */ /* 0x000fc8000fffe0ff */
[----:B-1----:R-:W1:Y:S01]  /*1720*/  LDC.64 R2, c[0x0][0x490] ;  /* 0x00012400ff027b82 */ /* 0x002e620000000a00 */
[----:B------:R-:W-:Y:S01]  /*1730*/  UMOV UR30, URZ ;  /* 0x000000ff001e7c82 */ /* 0x000fe20008000000 */
[----:B------:R-:W-:Y:S01]  /*1740*/  UMOV UR26, UR38 ;  /* 0x00000026001a7c82 */ /* 0x000fe20008000000 */
[----:B------:R-:W-:Y:S01]  /*1750*/  UMOV UR36, URZ ;  /* 0x000000ff00247c82 */ /* 0x000fe20008000000 */
[----:B------:R-:W-:Y:S01]  /*1760*/  UMOV UR37, URZ ;  /* 0x000000ff00257c82 */ /* 0x000fe20008000000 */
[----:B---3--:R-:W-:Y:S01]  /*1770*/  IMAD.HI.U32 R9, R19, R9, RZ ;  /* 0x0000000913097227 */ /* 0x008fe200078e00ff */
[----:B------:R-:W-:Y:S02]  /*1780*/  ISETP.NE.AND P1, PT, R8, 0x1, PT ;  /* 0x000000010800780c */ /* 0x000fe40003f25270 */
[----:B------:R-:W3:Y:S02]  /*1790*/  LDC.64 R4, c[0x0][0x4b0] ;  /* 0x00012c00ff047b82 */ /* 0x000ee40000000a00 */
[----:B----4-:R-:W-:-:S04]  /*17a0*/  SHF.R.U32.HI R6, RZ, R6, R9 ;  /* 0x00000006ff067219 */ /* 0x010fc80000011609 */
[----:B------:R-:W-:Y:S02]  /*17b0*/  SEL R6, R19, R6, !P1 ;  /* 0x0000000613067207 */ /* 0x000fe40004800000 */
[----:B------:R-:W-:Y:S02]  /*17c0*/  ISETP.NE.AND P1, PT, R7, 0x1, PT ;  /* 0x000000010700780c */ /* 0x000fe40003f25270 */
[C---:B------:R-:W-:Y:S01]  /*17d0*/  R2UR UR4, R6.reuse ;  /* 0x00000000060472ca */ /* 0x040fe200000e0000 */
[----:B-1----:R-:W-:-:S04]  /*17e0*/  IMAD.HI.U32 R2, R6, R2, RZ ;  /* 0x0000000206027227 */ /* 0x002fc800078e00ff */
[----:B------:R-:W-:Y:S01]  /*17f0*/  IMAD.MOV R12, RZ, RZ, -R6 ;  /* 0x000000ffff0c7224 */ /* 0x000fe200078e0a06 */
[----:B------:R-:W-:-:S03]  /*1800*/  SHF.R.U32.HI R2, RZ, R3, R2 ;  /* 0x00000003ff027219 */ /* 0x000fc60000011602 */
[----:B------:R-:W-:Y:S01]  /*1810*/  IMAD R12, R8, R12, R19 ;  /* 0x0000000c080c7224 */ /* 0x000fe200078e0213 */
[----:B------:R-:W-:Y:S01]  /*1820*/  R2UR UR21, R2 ;  /* 0x00000000021572ca */ /* 0x000fe200000e0000 */
[----:B------:R-:W-:Y:S01]  /*1830*/  VOTEU.ANY UP0, P1 ;  /* 0x0000000000ff7886 */ /* 0x000fe20000800100 */
[----:B------:R-:W1:Y:S01]  /*1840*/  LDC.64 R2, c[0x0][0x4d0] ;  /* 0x00013400ff027b82 */ /* 0x000e620000000a00 */
[----:B---3--:R-:W-:Y:S02]  /*1850*/  R2UR UR8, R4 ;  /* 0x00000000040872ca */ /* 0x008fe400000e0000 */
[----:B------:R-:W-:Y:S02]  /*1860*/  R2UR UR9, R12 ;  /* 0x000000000c0972ca */ /* 0x000fe400000e0000 */
[----:B------:R-:W-:-:S06]  /*1870*/  R2UR UR6, R5 ;  /* 0x00000000050672ca */ /* 0x000fcc00000e0000 */
[----:B------:R-:W-:Y:S01]  /*1880*/  USEL UR21, UR4, UR21, !UP0 ;  /* 0x0000001504157287 */ /* 0x000fe2000c000000 */
[----:B------:R-:W3:Y:S05]  /*1890*/  LDCU.64 UR4, c[0x0][0x4d8] ;  /* 0x00009b00ff0477ac */ /* 0x000eea0008000a00 */
[----:B------:R-:W-:-:S04]  /*18a0*/  IMAD R9, RZ, RZ, -UR21 ;  /* 0x80000015ff097e24 */ /* 0x000fc8000f8e02ff */
[----:B------:R-:W-:Y:S01]  /*18b0*/  IMAD R9, R7, R9, R6 ;  /* 0x0000000907097224 */ /* 0x000fe200078e0206 */
[----:B-1----:R-:W-:-:S04]  /*18c0*/  R2UR UR19, R2 ;  /* 0x00000000021372ca */ /* 0x002fc800000e0000 */
[----:B------:R-:W-:Y:S02]  /*18d0*/  R2UR UR7, R9 ;  /* 0x00000000090772ca */ /* 0x000fe400000e0000 */
[----:B------:R-:W-:-:S07]  /*18e0*/  R2UR UR20, R3 ;  /* 0x00000000031472ca */ /* 0x000fce00000e0000 */
[----:B------:R-:W-:-:S06]  /*18f0*/  UIMAD UR19, UR9, UR8, UR19 ;  /* 0x00000008091372a4 */ /* 0x000fcc000f8e0213 */
[----:B--23--:R-:W-:-:S12]  /*1900*/  UIMAD UR20, UR7, UR6, UR20 ;  /* 0x00000006071472a4 */ /* 0x00cfd8000f8e0214 */
.L_x_23:
[----:B------:R-:W-:Y:S01]  /*1910*/  @!P5 MOV R3, 0x3000 ;  /* 0x000030000003d802 */ /* 0x000fe20000000f00 */
[----:B------:R-:W-:Y:S01]  /*1920*/  ULEA UR17, UR26, UR22, 0x3 ;  /* 0x000000161a117291 */ /* 0x000fe2000f8e18ff */
[----:B----4-:R-:W-:Y:S11]  /*1930*/  @P2 BRA `(.L_x_19) ;  /* 0x0000000000102947 */ /* 0x010ff60003800000 */
[----:B------:R-:W-:Y:S04]  /*1940*/  MOV R2, UR39 ;  /* 0x0000002700027c02 */ /* 0x000fe80008000f00 */
[----:B------:R-:W-:Y:S04]  /*1950*/  SHF.L.U32 R5, R2, 0x1f, RZ ;  /* 0x0000001f02057819 */ /* 0x000fe800000006ff */
[----:B------:R-:W1:Y:S02]  /*1960*/  SYNCS.PHASECHK.TRANS64.TRYWAIT P1, [UR17+0x88], R5 ;  /* 0x00008805ff0075a7 */ /* 0x000e640008021111 */
[----:B-1----:R-:W-:Y:S05]  /*1970*/  @!P1 BRA `(.L_x_20) ;  /* 0x0000007000289947 */ /* 0x002fea0003800000 */
.L_x_19:
[----:B------:R2:W-:Y:S01]  /*1980*/  @!P5 SYNCS.ARRIVE.TRANS64 RZ, [UR17], R3 ;  /* 0x00000003ffffd9a7 */ /* 0x0005e20008000011 */
[----:B------:R-:W-:Y:S04]  /*1990*/  BSSY.RECONVERGENT B0, `(.L_x_21) ;  /* 0x0000003000007945 */ /* 0x000fe80003800200 */
[----:B------:R-:W-:Y:S05]  /*19a0*/  @P4 BRA `(.L_x_22) ;  /* 0x0000000000044947 */ /* 0x000fea0003800000 */
[----:B------:R-:W-:Y:S05]  /*19b0*/  BPT.TRAP 0x1 ;  /* 0x000000040000795c */ /* 0x000fea0000300000 */
.L_x_22:
[----:B------:R-:W-:Y:S05]  /*19c0*/  BSYNC.RECONVERGENT B0 ;  /* 0x0000000000007941 */ /* 0x000fea0003800200 */
.L_x_21:
[----:B------:R-:W-:Y:S02]  /*19d0*/  UIADD3 UR38, UPT, UPT, UR26, 0x1, URZ ;  /* 0x000000011a267890 */ /* 0x000fe4000fffe0ff */
[----:B------:R-:W-:Y:S02]  /*19e0*/  UIMAD UR7, UR36, UR14, UR4 ;  /* 0x0000000e240772a4 */ /* 0x000fe4000f8e0204 */
[----:B------:R-:W-:Y:S02]  /*19f0*/  UISETP.NE.AND UP0, UPT, UR38, 0x11, UPT ;  /* 0x000000112600788c */ /* 0x000fe4000bf05270 */
[----:B------:R-:W-:Y:S02]  /*1a00*/  UIMAD UR6, UR37, UR15, UR5 ;  /* 0x0000000f250672a4 */ /* 0x000fe4000f8e0205 */
[----:B------:R-:W-:Y:S02]  /*1a10*/  USEL UR8, URZ, 0x1, UP0 ;  /* 0x00000001ff087887 */ /* 0x000fe40008000000 */
[----:B------:R-:W-:Y:S02]  /*1a20*/  USEL UR38, UR38, URZ, UP0 ;  /* 0x000000ff26267287 */ /* 0x000fe40008000000 */
[----:B------:R-:W-:Y:S02]  /*1a30*/  ULOP3.LUT UR39, UR39, UR8, URZ, 0x3c, !UPT ;  /* 0x0000000827277292 */ /* 0x000fe4000f8e3cff */
[----:B------:R-:W-:Y:S02]  /*1a40*/  ULEA UR8, UR38, UR22, 0x3 ;  /* 0x0000001626087291 */ /* 0x000fe4000f8e18ff */
[----:B------:R-:W-:Y:S02]  /*1a50*/  UIADD3 UR48, UP1, UPT, UR42, 0x80, URZ ;  /* 0x000000802a307890 */ /* 0x000fe4000ff3e0ff */
[----:B------:R-:W-:Y:S01]  /*1a60*/  ULEA UR16, UR26, UR22, 0xc ;  /* 0x000000161a107291 */ /* 0x000fe2000f8e60ff */
[----:B-1----:R-:W-:Y:S01]  /*1a70*/  MOV R2, UR39 ;  /* 0x0000002700027c02 */ /* 0x002fe20008000f00 */
[----:B------:R-:W-:Y:S02]  /*1a80*/  UPRMT UR29, UR7, 0x40, UR6 ;  /* 0x00000040071d7896 */ /* 0x000fe40008000006 */
[----:B------:R-:W-:Y:S01]  /*1a90*/  USHF.L.U32 UR18, UR30, 0x5, URZ ;  /* 0x000000051e127899 */ /* 0x000fe200080006ff */
[----:B--2---:R-:W-:Y:S01]  /*1aa0*/  SHF.L.U32 R3, R2, 0x1f, RZ ;  /* 0x0000001f02037819 */ /* 0x004fe200000006ff */
[----:B------:R-:W-:Y:S02]  /*1ab0*/  UIADD3.X UR49, UPT, UPT, URZ, UR43, URZ, UP1, !UPT ;  /* 0x0000002bff317290 */ /* 0x000fe40008ffe4ff */
[----:B------:R-:W-:Y:S01]  /*1ac0*/  UIADD3 UR16, UPT, UPT, UR16, 0x4400, URZ ;  /* 0x0000440010107890 */ /* 0x000fe2000fffe0ff */
[----:B------:R3:W4:Y:S01]  /*1ad0*/  SYNCS.PHASECHK.TRANS64.TRYWAIT P2, [UR8+0x88], R3 ;  /* 0x00008803ff0075a7 */ /* 0x0007220008041108 */
[----:B------:R-:W-:Y:S02]  /*1ae0*/  UPRMT UR50, UR29, 0x5410, URZ ;  /* 0x000054101d327896 */ /* 0x000fe400080000ff */
[----:B------:R-:W-:Y:S02]  /*1af0*/  UIADD3 UR46, UP0, UPT, UR42, 0x180, URZ ;  /* 0x000001802a2e7890 */ /* 0x000fe4000ff1e0ff */
[----:B------:R-:W-:Y:S02]  /*1b00*/  ULEA UR8, UR26, UR22, 0xd ;  /* 0x000000161a087291 */ /* 0x000fe4000f8e68ff */
[----:B------:R-:W-:Y:S02]  /*1b10*/  UIADD3.X UR47, UPT, UPT, URZ, UR43, URZ, UP0, !UPT ;  /* 0x0000002bff2f7290 */ /* 0x000fe400087fe4ff */
[----:B------:R-:W-:Y:S01]  /*1b20*/  UIADD3 UR32, UPT, UPT, UR8, 0x15400, URZ ;  /* 0x0001540008207890 */ /* 0x000fe2000fffe0ff */
[----:B------:R-:W-:Y:S01]  /*1b30*/  UTMALDG.4D.IM2COL [UR16], [UR48], UR50 ;  /* 0x00000010300073b4 */ /* 0x000fe20008058032 */
[----:B------:R-:W-:Y:S02]  /*1b40*/  UIADD3 UR27, UPT, UPT, UR36, 0x1, URZ ;  /* 0x00000001241b7890 */ /* 0x000fe4000fffe0ff */
[----:B------:R-:W-:Y:S02]  /*1b50*/  UIADD3 UR8, UPT, UPT, UR8, 0x16400, URZ ;  /* 0x0001640008087890 */ /* 0x000fe4000fffe0ff */
[----:B------:R-:W-:Y:S02]  /*1b60*/  UISETP.NE.AND UP2, UPT, UR27, UR25, UPT ;  /* 0x000000191b00728c */ /* 0x000fe4000bf45270 */
[----:B------:R-:W-:Y:S02]  /*1b70*/  UIADD3 UR26, UPT, UPT, UR37, 0x1, URZ ;  /* 0x00000001251a7890 */ /* 0x000fe4000fffe0ff */
[----:B------:R-:W-:Y:S02]  /*1b80*/  UIADD3 UR28, UPT, UPT, UR28, 0x1, URZ ;  /* 0x000000011c1c7890 */ /* 0x000fe4000fffe0ff */
[----:B------:R-:W-:Y:S01]  /*1b90*/  UIADD3 UR29, UPT, UPT, UR30, 0x1, URZ ;  /* 0x000000011e1d7890 */ /* 0x000fe2000fffe0ff */
[----:B------:R-:W-:Y:S01]  /*1ba0*/  UMOV UR44, 0x0 ;  /* 0x00000000002c7882 */ /* 0x000fe20000000000 */
[----:B------:R-:W-:Y:S01]  /*1bb0*/  UMOV UR45, 0x10000000 ;  /* 0x10000000002d7882 */ /* 0x000fe20000000000 */
[----:B------:R-:W-:Y:S02]  /*1bc0*/  UMOV UR33, UR17 ;  /* 0x0000001100217c82 */ /* 0x000fe40008000000 */
[----:B------:R-:W-:Y:S01]  /*1bd0*/  @UP2 UIADD3 UR26, UPT, UPT, UR37, URZ, URZ ;  /* 0x000000ff251a2290 */ /* 0x000fe2000fffe0ff */
[----:B------:R-:W-:Y:S01]  /*1be0*/  UMOV UR35, UR18 ;  /* 0x0000001200237c82 */ /* 0x000fe20008000000 */
[----:B------:R-:W-:Y:S01]  /*1bf0*/  UMOV UR12, UR36 ;  /* 0x00000024000c7c82 */ /* 0x000fe20008000000 */
[----:B------:R1:W-:Y:S01]  /*1c00*/  UTMALDG.4D [UR32], [UR46], desc[UR44] ;  /* 0x00002c202e0075b4 */ /* 0x0003e20008019000 */
[----:B------:R-:W-:Y:S01]  /*1c10*/  UISETP.NE.AND UP0, UPT, UR26, UR24, UPT ;  /* 0x000000181a00728c */ /* 0x000fe2000bf05270 */
[----:B------:R-:W-:Y:S01]  /*1c20*/  UMOV UR13, UR37 ;  /* 0x00000025000d7c82 */ /* 0x000fe20008000000 */
[----:B------:R-:W-:Y:S01]  /*1c30*/  UMOV UR9, UR17 ;  /* 0x0000001100097c82 */ /* 0x000fe20008000000 */
[----:B------:R-:W-:Y:S02]  /*1c40*/  UMOV UR11, UR18 ;  /* 0x00000012000b7c82 */ /* 0x000fe40008000000 */
[----:B------:R3:W-:Y:S06]  /*1c50*/  UTMALDG.4D [UR8], [UR46], desc[UR44] ;  /* 0x00002c082e0075b4 */ /* 0x0007ec0008019000 */
[----:B------:R-:W-:Y:S07]  /*1c60*/  @UP0 UIADD3 UR29, UPT, UPT, UR30, URZ, URZ ;  /* 0x000000ff1e1d0290 */ /* 0x000fee000fffe0ff */
[----:B------:R-:W-:Y:S01]  /*1c70*/  UMOV UR30, UR29 ;  /* 0x0000001d001e7c82 */ /* 0x000fe20008000000 */
[----:B-1----:R-:W-:Y:S02]  /*1c80*/  USEL UR37, UR26, URZ, UP0 ;  /* 0x000000ff1a257287 */ /* 0x002fe40008000000 */
[----:B------:R-:W-:Y:S02]  /*1c90*/  UISETP.NE.AND UP0, UPT, UR28, UR31, UPT ;  /* 0x0000001f1c00728c */ /* 0x000fe4000bf05270 */
[----:B------:R-:W-:Y:S01]  /*1ca0*/  USEL UR36, UR27, URZ, UP2 ;  /* 0x000000ff1b247287 */ /* 0x000fe20009000000 */
[----:B------:R-:W-:Y:S06]  /*1cb0*/  UMOV UR26, UR38 ;  /* 0x00000026001a7c82 */ /* 0x000fec0008000000 */
[----:B---3--:R-:W-:Y:S05]  /*1cc0*/  BRA.U UP0, `(.L_x_23) ;  /* 0xfffffffd00107547 */ /* 0x008fea000b83ffff */
.L_x_18:
[----:B------:R-:W-:Y:S01]  /*1cd0*/  ULEA UR4, UR38, UR22, 0x3 ;  /* 0x0000001626047291 */ /* 0x000fe2000f8e18ff */
[----:B-1----:R-:W-:Y:S01]  /*1ce0*/  MOV R2, UR39 ;  /* 0x0000002700027c02 */ /* 0x002fe20008000f00 */
[----:B------:R-:W-:Y:S01]  /*1cf0*/  @!P0 SYNCS.ARRIVE.TRANS64.A1T0 RZ, [UR22+0x158], RZ ;  /* 0x000158ffffff89a7 */ /* 0x000fe20008100016 */
[----:B------:R-:W-:Y:S02]  /*1d00*/  UISETP.GE.AND UP0, UPT, UR40, 0x1, UPT ;  /* 0x000000012800788c */ /* 0x000fe4000bf06270 */
[----:B------:R-:W-:-:S04]  /*1d10*/  SHF.L.U32 R2, R2, 0x1f, RZ ;  /* 0x0000001f02027819 */ /* 0x000fc800000006ff */
[----:B------:R1:W3:Y:S03]  /*1d20*/  SYNCS.PHASECHK.TRANS64.TRYWAIT P1, [UR4+0x88], R2 ;  /* 0x00008802ff0075a7 */ /* 0x0002e60008021104 */
[----:B------:R-:W-:Y:S05]  /*1d30*/  BRA.U !UP0, `(.L_x_24) ;  /* 0x0000000508907547 */ /* 0x000fea000b800000 */
[----:B------:R-:W4:Y:S01]  /*1d40*/  LDC.64 R8, c[0x0][0x480] ;  /* 0x00012000ff087b82 */ /* 0x000f220000000a00 */
[----:B------:R-:W2:Y:S01]  /*1d50*/  LDCU UR33, c[0x0][0x390] ;  /* 0x00007200ff2177ac */ /* 0x000ea20008000800 */
[----:B------:R-:W2:Y:S06]  /*1d60*/  LDCU UR35, c[0x0][0x38c] ;  /* 0x00007180ff2377ac */ /* 0x000eac0008000800 */
[----:B------:R-:W4:Y:S01]  /*1d70*/  LDC.64 R6, c[0x0][0x488] ;  /* 0x00012200ff067b82 */ /* 0x000f220000000a00 */
[----:B------:R-:W2:Y:S01]  /*1d80*/  LDCU.64 UR14, c[0x0][0x4b8] ;  /* 0x00009700ff0e77ac */ /* 0x000ea20008000a00 */
[----:B------:R-:W-:-:S02]  /*1d90*/  UIADD3 UR31, UPT, UPT, UR40, UR31, URZ ;  /* 0x0000001f281f7290 */ /* 0x000fc4000fffe0ff */
[----:B------:R-:W-:-:S04]  /*1da0*/  UIADD3 UR10, UPT, UPT, UR34, 0x40, URZ ;  /* 0x00000040220a7890 */ /* 0x000fc8000fffe0ff */
[----:B-1----:R-:W1:Y:S01]  /*1db0*/  LDC.64 R2, c[0x0][0x490] ;  /* 0x00012400ff027b82 */ /* 0x002e620000000a00 */
[----:B------:R-:W-:Y:S01]  /*1dc0*/  UMOV UR46, UR40 ;  /* 0x00000028002e7c82 */ /* 0x000fe20008000000 */
[----:B------:R-:W-:Y:S01]  /*1dd0*/  UMOV UR26, UR38 ;  /* 0x00000026001a7c82 */ /* 0x000fe20008000000 */
[----:B----4-:R-:W-:Y:S01]  /*1de0*/  IMAD.HI.U32 R9, R19, R9, RZ ;  /* 0x0000000913097227 */ /* 0x010fe200078e00ff */
[----:B------:R-:W-:-:S04]  /*1df0*/  ISETP.NE.AND P0, PT, R8, 0x1, PT ;  /* 0x000000010800780c */ /* 0x000fc80003f05270 */
[----:B------:R-:W4:Y:S01]  /*1e00*/  LDC.64 R4, c[0x0][0x4b0] ;  /* 0x00012c00ff047b82 */ /* 0x000f220000000a00 */
[----:B------:R-:W-:-:S04]  /*1e10*/  SHF.R.U32.HI R6, RZ, R6, R9 ;  /* 0x00000006ff067219 */ /* 0x000fc80000011609 */
        /* <DEDUP_REMOVED lines=10> */
[----:B----4-:R-:W-:Y:S02]  /*1ec0*/  R2UR UR8, R4 ;  /* 0x00000000040872ca */ /* 0x010fe400000e0000 */
[----:B------:R-:W-:Y:S02]  /*1ed0*/  R2UR UR9, R9 ;  /* 0x00000000090972ca */ /* 0x000fe400000e0000 */
[----:B------:R-:W-:-:S06]  /*1ee0*/  R2UR UR6, R5 ;  /* 0x00000000050672ca */ /* 0x000fcc00000e0000 */
[----:B------:R-:W-:Y:S01]  /*1ef0*/  USEL UR29, UR4, UR29, !UP0 ;  /* 0x0000001d041d7287 */ /* 0x000fe2000c000000 */
[----:B------:R-:W4:Y:S05]  /*1f00*/  LDCU.64 UR4, c[0x0][0x4d8] ;  /* 0x00009b00ff0477ac */ /* 0x000f2a0008000a00 */
[----:B------:R-:W-:-:S04]  /*1f10*/  IMAD R12, RZ, RZ, -UR29 ;  /* 0x8000001dff0c7e24 */ /* 0x000fc8000f8e02ff */
[----:B------:R-:W-:Y:S01]  /*1f20*/  IMAD R12, R7, R12, R6 ;  /* 0x0000000c070c7224 */ /* 0x000fe200078e0206 */
[----:B-1----:R-:W-:-:S04]  /*1f30*/  R2UR UR27, R2 ;  /* 0x00000000021b72ca */ /* 0x002fc800000e0000 */
[----:B------:R-:W-:Y:S02]  /*1f40*/  R2UR UR7, R12 ;  /* 0x000000000c0772ca */ /* 0x000fe400000e0000 */
[----:B------:R-:W-:-:S07]  /*1f50*/  R2UR UR28, R3 ;  /* 0x00000000031c72ca */ /* 0x000fce00000e0000 */
[----:B------:R-:W-:-:S06]  /*1f60*/  UIMAD UR27, UR9, UR8, UR27 ;  /* 0x00000008091b72a4 */ /* 0x000fcc000f8e021b */
[----:B--2-4-:R-:W-:-:S12]  /*1f70*/  UIMAD UR28, UR7, UR6, UR28 ;  /* 0x00000006071c72a4 */ /* 0x014fd8000f8e021c */
.L_x_29:
[----:B------:R-:W-:Y:S01]  /*1f80*/  @!P5 MOV R3, 0x3000 ;  /* 0x000030000003d802 */ /* 0x000fe20000000f00 */
[----:B------:R-:W-:Y:S01]  /*1f90*/  ULEA UR25, UR26, UR22, 0x3 ;  /* 0x000000161a197291 */ /* 0x000fe2000f8e18ff */
[----:B--23--:R-:W-:Y:S11]  /*1fa0*/  @P1 BRA `(.L_x_25) ;  /* 0x0000000000101947 */ /* 0x00cff60003800000 */
[----:B------:R-:W-:Y:S04]  /*1fb0*/  MOV R2, UR39 ;  /* 0x0000002700027c02 */ /* 0x000fe80008000f00 */
[----:B------:R-:W-:Y:S04]  /*1fc0*/  SHF.L.U32 R5, R2, 0x1f, RZ ;  /* 0x0000001f02057819 */ /* 0x000fe800000006ff */
[----:B------:R-:W1:Y:S02]  /*1fd0*/  SYNCS.PHASECHK.TRANS64.TRYWAIT P0, [UR25+0x88], R5 ;  /* 0x00008805ff0075a7 */ /* 0x000e640008001119 */
[----:B-1----:R-:W-:Y:S05]  /*1fe0*/  @!P0 BRA `(.L_x_26) ;  /* 0x0000006800a48947 */ /* 0x002fea0003800000 */
.L_x_25:
[----:B------:R2:W-:Y:S01]  /*1ff0*/  @!P5 SYNCS.ARRIVE.TRANS64 RZ, [UR25], R3 ;  /* 0x00000003ffffd9a7 */ /* 0x0005e20008000019 */
[----:B------:R-:W-:Y:S04]  /*2000*/  BSSY.RECONVERGENT B0, `(.L_x_27) ;  /* 0x0000003000007945 */ /* 0x000fe80003800200 */
[----:B------:R-:W-:Y:S05]  /*2010*/  @P4 BRA `(.L_x_28) ;  /* 0x0000000000044947 */ /* 0x000fea0003800000 */
[----:B------:R-:W-:Y:S05]  /*2020*/  BPT.TRAP 0x1 ;  /* 0x000000040000795c */ /* 0x000fea0000300000 */
.L_x_28:
[----:B------:R-:W-:Y:S05]  /*2030*/  BSYNC.RECONVERGENT B0 ;  /* 0x0000000000007941 */ /* 0x000fea0003800200 */
.L_x_27:
        /* <DEDUP_REMOVED lines=12> */
[----:B------:R-:W-:Y:S01]  /*2100*/  UIADD3.X UR53, UPT, UPT, URZ, UR43, URZ, UP1, !UPT ;  /* 0x0000002bff357290 */ /* 0x000fe20008ffe4ff */
[----:B--2---:R-:W-:Y:S01]  /*2110*/  SHF.L.U32 R3, R2, 0x1f, RZ ;  /* 0x0000001f02037819 */ /* 0x004fe200000006ff */
[----:B------:R-:W-:Y:S02]  /*2120*/  UIADD3 UR24, UPT, UPT, UR24, 0x4400, URZ ;  /* 0x0000440018187890 */ /* 0x000fe4000fffe0ff */
[----:B------:R-:W-:Y:S01]  /*2130*/  UPRMT UR54, UR47, 0x5410, URZ ;  /* 0x000054102f367896 */ /* 0x000fe200080000ff */
[----:B------:R1:W2:Y:S01]  /*2140*/  SYNCS.PHASECHK.TRANS64.TRYWAIT P1, [UR8+0x88], R3 ;  /* 0x00008803ff0075a7 */ /* 0x0002a20008021108 */
[----:B------:R-:W-:Y:S02]  /*2150*/  ULEA UR8, UR26, UR22, 0xd ;  /* 0x000000161a087291 */ /* 0x000fe4000f8e68ff */
[----:B------:R-:W-:Y:S02]  /*2160*/  USHF.L.U32 UR26, UR30, 0x5, URZ ;  /* 0x000000051e1a7899 */ /* 0x000fe400080006ff */
[----:B------:R-:W-:Y:S02]  /*2170*/  UIADD3 UR45, UPT, UPT, UR36, 0x1, URZ ;  /* 0x00000001242d7890 */ /* 0x000fe4000fffe0ff */
[----:B------:R-:W-:Y:S02]  /*2180*/  UIADD3 UR50, UP0, UPT, UR42, 0x180, URZ ;  /* 0x000001802a327890 */ /* 0x000fe4000ff1e0ff */
[----:B------:R-:W-:Y:S02]  /*2190*/  UISETP.NE.AND UP1, UPT, UR45, UR35, UPT ;  /* 0x000000232d00728c */ /* 0x000fe4000bf25270 */
[----:B------:R-:W-:Y:S01]  /*21a0*/  UIADD3.X UR51, UPT, UPT, URZ, UR43, URZ, UP0, !UPT ;  /* 0x0000002bff337290 */ /* 0x000fe200087fe4ff */
[----:B------:R3:W-:Y:S01]  /*21b0*/  UTMALDG.4D.IM2COL [UR24], [UR52], UR54 ;  /* 0x00000018340073b4 */ /* 0x0007e20008058036 */
[----:B------:R-:W-:Y:S02]  /*21c0*/  UIADD3 UR16, UPT, UPT, UR8, 0x15400, URZ ;  /* 0x0001540008107890 */ /* 0x000fe4000fffe0ff */
[----:B------:R-:W-:Y:S02]  /*21d0*/  UIADD3 UR8, UPT, UPT, UR8, 0x16400, URZ ;  /* 0x0001640008087890 */ /* 0x000fe4000fffe0ff */
[----:B------:R-:W-:Y:S02]  /*21e0*/  UIADD3 UR44, UPT, UPT, UR37, 0x1, URZ ;  /* 0x00000001252c7890 */ /* 0x000fe4000fffe0ff */
[----:B------:R-:W-:Y:S02]  /*21f0*/  UIADD3 UR47, UPT, UPT, UR30, 0x1, URZ ;  /* 0x000000011e2f7890 */ /* 0x000fe4000fffe0ff */
[----:B------:R-:W-:Y:S02]  /*2200*/  @UP1 UIADD3 UR44, UPT, UPT, UR37, URZ, URZ ;  /* 0x000000ff252c1290 */ /* 0x000fe4000fffe0ff */
[----:B------:R-:W-:Y:S02]  /*2210*/  UIADD3 UR55, UPT, UPT, UR46, -0x1, URZ ;  /* 0xffffffff2e377890 */ /* 0x000fe4000fffe0ff */
[----:B------:R-:W-:Y:S01]  /*2220*/  UISETP.NE.AND UP0, UPT, UR44, UR33, UPT ;  /* 0x000000212c00728c */ /* 0x000fe2000bf05270 */
[----:B------:R-:W-:Y:S01]  /*2230*/  UMOV UR48, 0x0 ;  /* 0x0000000000307882 */ /* 0x000fe20000000000 */
[----:B------:R-:W-:Y:S01]  /*2240*/  UMOV UR49, 0x10000000 ;  /* 0x1000000000317882 */ /* 0x000fe20000000000 */
[----:B------:R-:W-:Y:S01]  /*2250*/  UMOV UR17, UR25 ;  /* 0x0000001900117c82 */ /* 0x000fe20008000000 */
[----:B------:R-:W-:Y:S01]  /*2260*/  UMOV UR18, UR34 ;  /* 0x0000002200127c82 */ /* 0x000fe20008000000 */
[----:B------:R-:W-:Y:S01]  /*2270*/  UMOV UR20, UR36 ;  /* 0x0000002400147c82 */ /* 0x000fe20008000000 */
[----:B------:R-:W-:Y:S01]  /*2280*/  UMOV UR21, UR37 ;  /* 0x0000002500157c82 */ /* 0x000fe20008000000 */
[----:B------:R-:W-:Y:S01]  /*2290*/  UMOV UR19, UR26 ;  /* 0x0000001a00137c82 */ /* 0x000fe20008000000 */
[----:B------:R-:W-:Y:S01]  /*22a0*/  UMOV UR12, UR36 ;  /* 0x00000024000c7c82 */ /* 0x000fe20008000000 */
[----:B------:R1:W-:Y:S02]  /*22b0*/  UTMALDG.4D [UR16], [UR50], desc[UR48] ;  /* 0x00003010320075b4 */ /* 0x0003e40008019000 */
[----:B------:R-:W-:Y:S02]  /*22c0*/  @UP0 UIADD3 UR47, UPT, UPT, UR30, URZ, URZ ;  /* 0x000000ff1e2f0290 */ /* 0x000fe4000fffe0ff */
[----:B------:R-:W-:Y:S01]  /*22d0*/  USEL UR36, UR45, URZ, UP1 ;  /* 0x000000ff2d247287 */ /* 0x000fe20008800000 */
[----:B------:R-:W-:Y:S01]  /*22e0*/  UMOV UR13, UR37 ;  /* 0x00000025000d7c82 */ /* 0x000fe20008000000 */
[----:B------:R-:W-:Y:S01]  /*22f0*/  USEL UR37, UR44, URZ, UP0 ;  /* 0x000000ff2c257287 */ /* 0x000fe20008000000 */
[----:B------:R-:W-:Y:S01]  /*2300*/  UMOV UR9, UR25 ;  /* 0x0000001900097c82 */ /* 0x000fe20008000000 */
[----:B------:R-:W-:Y:S01]  /*2310*/  UMOV UR11, UR26 ;  /* 0x0000001a000b7c82 */ /* 0x000fe20008000000 */
[----:B------:R-:W-:Y:S01]  /*2320*/  UISETP.GT.U32.AND UP0, UPT, UR46, 0x1, UPT ;  /* 0x000000012e00788c */ /* 0x000fe2000bf04070 */
[----:B------:R1:W-:Y:S01]  /*2330*/  UTMALDG.4D [UR8], [UR50], desc[UR48] ;  /* 0x00003008320075b4 */ /* 0x0003e20008019000 */
[----:B------:R-:W-:Y:S01]  /*2340*/  UMOV UR30, UR47 ;  /* 0x0000002f001e7c82 */ /* 0x000fe20008000000 */
[----:B------:R-:W-:Y:S01]  /*2350*/  UMOV UR46, UR55 ;  /* 0x00000037002e7c82 */ /* 0x000fe20008000000 */
[----:B---3--:R-:W-:Y:S05]  /*2360*/  UMOV UR26, UR38 ;  /* 0x00000026001a7c82 */ /* 0x008fea0008000000 */
[----:B-1----:R-:W-:Y:S05]  /*2370*/  BRA.U UP0, `(.L_x_29) ;  /* 0xfffffffd00007547 */ /* 0x002fea000b83ffff */
.L_x_24:
[----:B------:R-:W-:Y:S01]  /*2380*/  SHF.L.U32 R3, R10, 0x1f, RZ ;  /* 0x0000001f0a037819 */ /* 0x000fe200000006ff */
[----:B------:R-:W-:-:S03]  /*2390*/  NOP ;  /* 0x0000000000007918 */ /* 0x000fc60000000000 */
[----:B------:R-:W4:Y:S02]  /*23a0*/  SYNCS.PHASECHK.TRANS64.TRYWAIT P0, [UR22+0x160], R3 ;  /* 0x00016003ff0075a7 */ /* 0x000f240008001116 */
[----:B----4-:R-:W-:Y:S05]  /*23b0*/  @!P0 BRA `(.L_x_30) ;  /* 0x0000006400c88947 */ /* 0x010fea0003800000 */
.L_x_140:
[----:B------:R-:W4:Y:S01]  /*23c0*/  LDS.128 R4, [UR22+0x1a0] ;  /* 0x0001a016ff047984 */ /* 0x000f220008000c00 */
[----:B------:R-:W-:Y:S01]  /*23d0*/  UIADD3 UR4, UPT, UPT, UR22, 0x168, URZ ;  /* 0x0000016816047890 */ /* 0x000fe2000fffe0ff */
[----:B------:R-:W-:Y:S01]  /*23e0*/  ISETP.GE.AND P0, PT, R26, 0x1, PT ;  /* 0x000000011a00780c */ /* 0x000fe20003f06270 */
[----:B------:R-:W-:Y:S01]  /*23f0*/  @!PT LDS RZ, [RZ] ;  /* 0x00000000fffff984 */ /* 0x000fe20000000800 */
[----:B------:R-:W-:Y:S01]  /*2400*/  @!PT LDS RZ, [RZ] ;  /* 0x00000000fffff984 */ /* 0x000fe20000000800 */
[----:B------:R-:W-:Y:S01]  /*2410*/  @!PT LDS RZ, [RZ] ;  /* 0x00000000fffff984 */ /* 0x000fe20000000800 */
[----:B------:R-:W-:Y:S01]  /*2420*/  @!PT LDS RZ, [RZ] ;  /* 0x00000000fffff984 */ /* 0x000fe20000000800 */
[----:B------:R1:W-:Y:S06]  /*2430*/  MEMBAR.ALL.CTA ;  /* 0x0000000000007992 */ /* 0x0003ec0000008000 */
[----:B-1----:R-:W1:Y:S01]  /*2440*/  FENCE.VIEW.ASYNC.S ;  /* 0x00000000000073c6 */ /* 0x002e620000000000 */
[----:B------:R-:W-:-:S09]  /*2450*/  UPRMT UR4, URZ, 0x654, UR4 ;  /* 0x00000654ff047896 */ /* 0x000fd20008000004 */
[----:B-1----:R-:W-:Y:S01]  /*2460*/  SYNCS.ARRIVE.TRANS64.RED.A1T0 RZ, [UR4], RZ ;  /* 0x000000ffffff79a7 */ /* 0x002fe20008100404 */
[----:B----4-:R-:W-:-:S13]  /*2470*/  LOP3.LUT P3, RZ, R6, 0x1, RZ, 0xc0, !PT ;  /* 0x0000000106ff7812 */ /* 0x010fda000786c0ff */
[----:B------:R-:W-:Y:S02]  /*2480*/  @P3 MOV R15, R4 ;  /* 0x00000004000f3202 */ /* 0x000fe40000000f00 */
[----:B------:R-:W-:Y:S01]  /*2490*/  @P3 LOP3.LUT R13, R5, 0xffff, RZ, 0xc0, !PT ;  /* 0x0000ffff050d3812 */ /* 0x000fe200078ec0ff */
[----:B------:R-:W-:Y:S06]  /*24a0*/  @!P0 BRA `(.L_x_31) ;  /* 0x0000000000b88947 */ /* 0x000fec0003800000 */
[----:B------:R-:W1:Y:S01]  /*24b0*/  LDC.64 R4, c[0x0][0xb18] ;  /* 0x0002c600ff047b82 */ /* 0x000e620000000a00 */
[----:B--2---:R-:W-:-:S07]  /*24c0*/  ISETP.NE.AND P2, PT, R26, 0x1, PT ;  /* 0x000000011a00780c */ /* 0x004fce0003f45270 */
[----:B------:R-:W2:Y:S08]  /*24d0*/  LDC.64 R6, c[0x0][0xb10] ;  /* 0x0002c400ff067b82 */ /* 0x000eb00000000a00 */
[----:B------:R-:W4:Y:S08]  /*24e0*/  LDC R8, c[0x0][0xb20] ;  /* 0x0002c800ff087b82 */ /* 0x000f300000000800 */
[----:B------:R-:W3:Y:S01]  /*24f0*/  LDC R12, c[0x0][0xb0c] ;  /* 0x0002c300ff0c7b82 */ /* 0x000ee20000000800 */
[----:B-1----:R-:W-:Y:S01]  /*2500*/  IMAD.HI.U32 R9, R0, R5, RZ ;  /* 0x0000000500097227 */ /* 0x002fe200078e00ff */
[----:B------:R-:W-:-:S03]  /*2510*/  ISETP.NE.AND P0, PT, R4, 0x1, PT ;  /* 0x000000010400780c */ /* 0x000fc60003f05270 */
[----:B------:R-:W-:-:S03]  /*2520*/  IMAD.HI.U32 R5, R13, R5, RZ ;  /* 0x000000050d057227 */ /* 0x000fc600078e00ff */
[----:B------:R-:W1:Y:S01]  /*2530*/  LDC.64 R2, c[0x0][0xb28] ;  /* 0x0002ca00ff027b82 */ /* 0x000e620000000a00 */
[----:B--2---:R-:W-:-:S04]  /*2540*/  IMAD.HI.U32 R14, R11, R6, RZ ;  /* 0x000000060b0e7227 */ /* 0x004fc800078e00ff */
[----:B------:R-:W-:Y:S01]  /*2550*/  IMAD.HI.U32 R16, R15, R6, RZ ;  /* 0x000000060f107227 */ /* 0x000fe200078e00ff */
[----:B------:R-:W-:Y:S02]  /*2560*/  SHF.R.U32.HI R14, RZ, R7, R14 ;  /* 0x00000007ff0e7219 */ /* 0x000fe4000001160e */
[-C--:B----4-:R-:W-:Y:S02]  /*2570*/  SHF.R.U32.HI R9, RZ, R8.reuse, R9 ;  /* 0x00000008ff097219 */ /* 0x090fe40000011609 */
[----:B------:R-:W-:Y:S02]  /*2580*/  SHF.R.U32.HI R8, RZ, R8, R5 ;  /* 0x00000008ff087219 */ /* 0x000fe40000011605 */
[----:B------:R-:W-:Y:S02]  /*2590*/  SEL R9, R0, R9, !P0 ;  /* 0x0000000900097207 */ /* 0x000fe40004000000 */
[----:B------:R-:W-:Y:S02]  /*25a0*/  SHF.R.U32.HI R16, RZ, R7, R16 ;  /* 0x00000007ff107219 */ /* 0x000fe40000011610 */
[----:B---3--:R-:W-:-:S02]  /*25b0*/  ISETP.NE.AND P1, PT, R12, 0x1, PT ;  /* 0x000000010c00780c */ /* 0x008fc40003f25270 */
[----:B------:R-:W-:Y:S02]  /*25c0*/  SEL R5, R13, R8, !P0 ;  /* 0x000000080d057207 */ /* 0x000fe40004000000 */
[----:B------:R-:W-:Y:S02]  /*25d0*/  SEL R17, R11, R14, !P1 ;  /* 0x0000000e0b117207 */ /* 0x000fe40004800000 */
[----:B------:R-:W-:Y:S01]  /*25e0*/  SEL R7, R15, R16, !P1 ;  /* 0x000000100f077207 */ /* 0x000fe20004800000 */
[----:B-1----:R-:W-:-:S04]  /*25f0*/  IMAD.HI.U32 R14, R9, R2, RZ ;  /* 0x00000002090e7227 */ /* 0x002fc800078e00ff */
[----:B------:R-:W-:Y:S01]  /*2600*/  IMAD.HI.U32 R6, R17, R2, RZ ;  /* 0x0000000211067227 */ /* 0x000fe200078e00ff */
[----:B------:R-:W-:-:S04]  /*2610*/  @P2 SHF.R.U32.HI R9, RZ, R3, R14 ;  /* 0x00000003ff092219 */ /* 0x000fc8000001160e */
        /* <DEDUP_REMOVED lines=8> */
[----:B------:R-:W-:-:S04]  /*26a0*/  @!P0 IMAD.HI.U32 R8, R7, R2, RZ ;  /* 0x0000000207088227 */ /* 0x000fc800078e00ff */
[----:B------:R-:W-:Y:S01]  /*26b0*/  IMAD.MOV R2, RZ, RZ, -R6 ;  /* 0x000000ffff027224 */ /* 0x000fe200078e0a06 */
[----:B------:R-:W-:-:S03]  /*26c0*/  @!P0 SHF.R.U32.HI R8, RZ, R3, R8 ;  /* 0x00000003ff088219 */ /* 0x000fc60000011608 */
[----:B------:R-:W-:Y:S01]  /*26d0*/  IMAD R2, R26, R2, R5 ;  /* 0x000000021a027224 */ /* 0x000fe200078e0205 */
[----:B------:R-:W-:Y:S02]  /*26e0*/  @!P0 SEL R3, R7, R8, !P2 ;  /* 0x0000000807038207 */ /* 0x000fe40005000000 */
[----:B------:R-:W-:-:S03]  /*26f0*/  IADD3 R8, PT, PT, -R5, RZ, RZ ;  /* 0x000000ff05087210 */ /* 0x000fc60007ffe1ff */
[--C-:B------:R-:W-:Y:S02]  /*2700*/  @!P0 IMAD.IADD R6, R6, 0x1, -R3.reuse ;  /* 0x0000000106068824 */ /* 0x100fe400078e0a03 */
[----:B------:R-:W-:Y:S01]  /*2710*/  @!P0 IMAD R3, R2, R17, R3 ;  /* 0x0000001102038224 */ /* 0x000fe200078e0203 */
[----:B------:R-:W-:Y:S01]  /*2720*/  IADD3 R2, PT, PT, -R7, RZ, RZ ;  /* 0x000000ff07027210 */ /* 0x000fe20007ffe1ff */
[----:B------:R-:W-:Y:S02]  /*2730*/  @!P0 IMAD R5, R26, R6, R7 ;  /* 0x000000061a058224 */ /* 0x000fe400078e0207 */
[----:B------:R-:W-:Y:S02]  /*2740*/  IMAD R8, R4, R8, R13 ;  /* 0x0000000804087224 */ /* 0x000fe400078e020d */
[----:B------:R-:W-:Y:S02]  /*2750*/  @!P0 IMAD.MOV.U32 R7, RZ, RZ, R3 ;  /* 0x000000ffff078224 */ /* 0x000fe400078e0003 */
[----:B------:R-:W-:-:S02]  /*2760*/  IMAD R2, R12, R2, R15 ;  /* 0x000000020c027224 */ /* 0x000fc400078e020f */
[----:B------:R-:W-:Y:S02]  /*2770*/  IMAD R13, R5, R4, R8 ;  /* 0x00000004050d7224 */ /* 0x000fe400078e0208 */
[----:B------:R-:W-:Y:S02]  /*2780*/  IMAD R15, R7, R12, R2 ;  /* 0x0000000c070f7224 */ /* 0x000fe400078e0202 */
.L_x_31:
[----:B------:R-:W1:Y:S02]  /*2790*/  LDCU UR4, c[0x0][0xb30] ;  /* 0x00016600ff0477ac */ /* 0x000e640008000800 */
[----:B-1----:R-:W-:-:S09]  /*27a0*/  UISETP.NE.AND UP0, UPT, UR4, 0x1, UPT ;  /* 0x000000010400788c */ /* 0x002fd2000bf05270 */
[----:B------:R-:W-:Y:S05]  /*27b0*/  BRA.U UP0, `(.L_x_32) ;  /* 0x0000000100407547 */ /* 0x000fea000b800000 */
[----:B------:R-:W1:Y:S08]  /*27c0*/  LDC.64 R4, c[0x0][0xb10] ;  /* 0x0002c400ff047b82 */ /* 0x000e700000000a00 */
[----:B------:R-:W4:Y:S08]  /*27d0*/  LDC.64 R2, c[0x0][0xb18] ;  /* 0x0002c600ff027b82 */ /* 0x000f300000000a00 */
[----:B------:R-:W2:Y:S08]  /*27e0*/  LDC R6, c[0x0][0xb20] ;  /* 0x0002c800ff067b82 */ /* 0x000eb00000000800 */
[----:B------:R-:W3:Y:S01]  /*27f0*/  LDC R8, c[0x0][0xb0c] ;  /* 0x0002c300ff087b82 */ /* 0x000ee20000000800 */
[----:B-1----:R-:W-:-:S05]  /*2800*/  IMAD.HI.U32 R4, R15, R4, RZ ;  /* 0x000000040f047227 */ /* 0x002fca00078e00ff */
[----:B------:R-:W-:Y:S01]  /*2810*/  SHF.R.U32.HI R4, RZ, R5, R4 ;  /* 0x00000005ff047219 */ /* 0x000fe20000011604 */
[----:B----4-:R-:W-:Y:S01]  /*2820*/  IMAD.HI.U32 R3, R13, R3, RZ ;  /* 0x000000030d037227 */ /* 0x010fe200078e00ff */
[----:B------:R-:W-:-:S04]  /*2830*/  ISETP.NE.AND P0, PT, R2, 0x1, PT ;  /* 0x000000010200780c */ /* 0x000fc80003f05270 */
[----:B--2---:R-:W-:-:S04]  /*2840*/  SHF.R.U32.HI R6, RZ, R6, R3 ;  /* 0x00000006ff067219 */ /* 0x004fc80000011603 */
[----:B------:R-:W-:Y:S02]  /*2850*/  SEL R3, R13, R6, !P0 ;  /* 0x000000060d037207 */ /* 0x000fe40004000000 */
[----:B---3--:R-:W-:-:S04]  /*2860*/  ISETP.NE.AND P1, PT, R8, 0x1, PT ;  /* 0x000000010800780c */ /* 0x008fc80003f25270 */
[----:B------:R-:W-:-:S05]  /*2870*/  SEL R4, R15, R4, !P1 ;  /* 0x000000040f047207 */ /* 0x000fca0004800000 */
[----:B------:R-:W-:Y:S02]  /*2880*/  IMAD.IADD R5, R3, 0x1, -R4 ;  /* 0x0000000103057824 */ /* 0x000fe400078e0a04 */
[----:B------:R-:W-:Y:S02]  /*2890*/  IMAD.IADD R3, R4, 0x1, -R3 ;  /* 0x0000000104037824 */ /* 0x000fe400078e0a03 */
[----:B------:R-:W-:Y:S02]  /*28a0*/  IMAD R15, R5, R8, R15 ;  /* 0x00000008050f7224 */ /* 0x000fe400078e020f */
[----:B------:R-:W-:-:S07]  /*28b0*/  IMAD R13, R3, R2, R13 ;  /* 0x00000002030d7224 */ /* 0x000fce00078e020d */
.L_x_32:
[----:B------:R-:W-:Y:S01]  /*28c0*/  UMOV UR28, UR31 ;  /* 0x0000001f001c7c82 */ /* 0x000fe20008000000 */
[----:B------:R-:W-:Y:S01]  /*28d0*/  PLOP3.LUT P0, PT, PT, PT, PT, 0x80, 0x8 ;  /* 0x000000000008781c */ /* 0x000fe20003f0f070 */
[----:B------:R-:W-:Y:S01]  /*28e0*/  IMAD.IADD R19, R15, 0x1, R64 ;  /* 0x000000010f137824 */ /* 0x000fe200078e0240 */
[----:B------:R-:W-:Y:S01]  /*28f0*/  LOP3.LUT R10, R10, 0x1, RZ, 0x3c, !PT ;  /* 0x000000010a0a7812 */ /* 0x000fe200078e3cff */
[----:B------:R-:W-:Y:S01]  /*2900*/  IMAD.IADD R16, R13, 0x1, R62 ;  /* 0x000000010d107824 */ /* 0x000fe200078e023e */
[----:B------:R-:W-:Y:S09]  /*2910*/  @P3 BRA `(.L_x_33) ;  /* 0xffffffec00283947 */ /* 0x000ff2000383ffff */
[----:B------:R-:W-:Y:S01]  /*2920*/  UIADD3 UR22, UPT, UPT, UR22, 0x88, URZ ;  /* 0x0000008816167890 */ /* 0x000fe2000fffe0ff */
[----:B------:R-:W-:-:S03]  /*2930*/  MOV R3, UR39 ;  /* 0x0000002700037c02 */ /* 0x000fc60008000f00 */
[----:B------:R-:W-:Y:S01]  /*2940*/  ULEA UR4, UR38, UR22, 0x3 ;  /* 0x0000001626047291 */ /* 0x000fe2000f8e18ff */
[----:B------:R-:W-:-:S08]  /*2950*/  SHF.L.U32 R3, R3, 0x1f, RZ ;  /* 0x0000001f03037819 */ /* 0x000fd000000006ff */
[----:B------:R-:W1:Y:S02]  /*2960*/  SYNCS.PHASECHK.TRANS64.TRYWAIT P0, [UR4], R3 ;  /* 0x00000003ff0075a7 */ /* 0x000e640008001104 */
[----:B-1----:R-:W-:Y:S05]  /*2970*/  @!P0 BRA `(.L_x_34) ;  /* 0x0000006000708947 */ /* 0x002fea0003800000 */
.L_x_142:
[----:B------:R-:W-:-:S04]  /*2980*/  UIADD3 UR6, UPT, UPT, UR38, 0x1, URZ ;  /* 0x0000000126067890 */ /* 0x000fc8000fffe0ff */
[----:B------:R-:W-:-:S04]  /*2990*/  UISETP.NE.AND UP0, UPT, UR6, 0x11, UPT ;  /* 0x000000110600788c */ /* 0x000fc8000bf05270 */
[----:B------:R-:W-:Y:S02]  /*29a0*/  USEL UR5, URZ, 0x1, UP0 ;  /* 0x00000001ff057887 */ /* 0x000fe40008000000 */
[----:B------:R-:W-:Y:S02]  /*29b0*/  USEL UR6, UR6, URZ, UP0 ;  /* 0x000000ff06067287 */ /* 0x000fe40008000000 */
[----:B------:R-:W-:Y:S02]  /*29c0*/  ULOP3.LUT UR5, UR39, UR5, URZ, 0x3c, !UPT ;  /* 0x0000000527057292 */ /* 0x000fe4000f8e3cff */
[----:B------:R-:W-:-:S04]  /*29d0*/  ULEA UR4, UR6, UR22, 0x3 ;  /* 0x0000001606047291 */ /* 0x000fc8000f8e18ff */
[----:B-1----:R-:W-:-:S04]  /*29e0*/  MOV R3, UR5 ;  /* 0x0000000500037c02 */ /* 0x002fc80008000f00 */
[----:B------:R-:W-:-:S04]  /*29f0*/  SHF.L.U32 R3, R3, 0x1f, RZ ;  /* 0x0000001f03037819 */ /* 0x000fc800000006ff */
[----:B------:R-:W1:Y:S02]  /*2a00*/  SYNCS.PHASECHK.TRANS64.TRYWAIT P0, [UR4], R3 ;  /* 0x00000003ff0075a7 */ /* 0x000e640008001104 */
[----:B-1----:R-:W-:Y:S05]  /*2a10*/  @!P0 BRA `(.L_x_35) ;  /* 0x0000006000608947 */ /* 0x002fea0003800000 */
.L_x_144:
        /* <DEDUP_REMOVED lines=10> */
.L_x_146:
        /* <DEDUP_REMOVED lines=10> */
.L_x_148:
        /* <DEDUP_REMOVED lines=10> */
.L_x_150:
        /* <DEDUP_REMOVED lines=10> */
.L_x_152:
        /* <DEDUP_REMOVED lines=10> */
.L_x_154:
        /* <DEDUP_REMOVED lines=10> */
.L_x_156:
        /* <DEDUP_REMOVED lines=10> */
.L_x_158:
        /* <DEDUP_REMOVED lines=10> */
.L_x_160:
        /* <DEDUP_REMOVED lines=10> */
.L_x_162:
        /* <DEDUP_REMOVED lines=10> */
.L_x_164:
        /* <DEDUP_REMOVED lines=10> */
.L_x_166:
        /* <DEDUP_REMOVED lines=10> */
.L_x_168:
        /* <DEDUP_REMOVED lines=10> */
.L_x_170:
        /* <DEDUP_REMOVED lines=10> */
.L_x_172:
[----:B------:R-:W-:-:S04]  /*32e0*/  UIADD3 UR6, UPT, UPT, UR6, 0x1, URZ ;  /* 0x0000000106067890 */ /* 0x000fc8000fffe0ff */
[----:B------:R-:W-:-:S04]  /*32f0*/  UISETP.NE.AND UP0, UPT, UR6, 0x11, UPT ;  /* 0x000000110600788c */ /* 0x000fc8000bf05270 */
[----:B------:R-:W-:Y:S02]  /*3300*/  USEL UR4, URZ, 0x1, UP0 ;  /* 0x00000001ff047887 */ /* 0x000fe40008000000 */
[----:B------:R-:W-:Y:S02]  /*3310*/  USEL UR6, UR6, URZ, UP0 ;  /* 0x000000ff06067287 */ /* 0x000fe40008000000 */
[----:B------:R-:W-:Y:S02]  /*3320*/  ULOP3.LUT UR4, UR5, UR4, URZ, 0x3c, !UPT ;  /* 0x0000000405047292 */ /* 0x000fe4000f8e3cff */
[----:B------:R-:W-:-:S04]  /*3330*/  ULEA UR6, UR6, UR22, 0x3 ;  /* 0x0000001606067291 */ /* 0x000fc8000f8e18ff */
[----:B------:R-:W-:Y:S02]  /*3340*/  IMAD.U32 R2, RZ, RZ, UR4 ;  /* 0x00000004ff027e24 */ /* 0x000fe4000f8e00ff */
[----:B-1----:R-:W-:-:S03]  /*3350*/  MOV R0, UR6 ;  /* 0x0000000600007c02 */ /* 0x002fc60008000f00 */
[----:B------:R-:W-:-:S07]  /*3360*/  SHF.L.U32 R3, R2, 0x1f, RZ ;  /* 0x0000001f02037819 */ /* 0x000fce00000006ff */
.L_x_50:
[----:B-1----:R1:W4:Y:S02]  /*3370*/  SYNCS.PHASECHK.TRANS64.TRYWAIT P0, [R0+URZ], R3 ;  /* 0x00000003000075a7 */ /* 0x00232400080011ff */
[----:B----4-:R-:W-:Y:S05]  /*3380*/  @!P0 NANOSLEEP.SYNCS 0x989680 ;  /* 0x009896800000895d */ /* 0x010fea0003900000 */
[----:B------:R-:W4:Y:S02]  /*3390*/  @!P0 SYNCS.PHASECHK.TRANS64 P0, [R0+URZ], R3 ;  /* 0x00000003000085a7 */ /* 0x000f2400080010ff */
[----:B----4-:R-:W-:Y:S05]  /*33a0*/  @P0 EXIT ;  /* 0x000000000000094d */ /* 0x010fea0003800000 */
[----:B------:R-:W-:Y:S05]  /*33b0*/  BRA `(.L_x_50) ;  /* 0xfffffffc00ec7947 */ /* 0x000fea000383ffff */
.L_x_17:
[----:B------:R-:W-:-:S04]  /*33c0*/  UISETP.NE.AND UP1, UPT, UR45, URZ, UPT ;  /* 0x000000ff2d00728c */ /* 0x000fc8000bf25270 */
[----:B------:R-:W-:-:S09]  /*33d0*/  UISETP.NE.OR UP1, UPT, UR8, 0x1, UP1 ;  /* 0x000000010800788c */ /* 0x000fd20008f25670 */
[----:B------:R-:W-:Y:S05]  /*33e0*/  BRA.U UP1, `(.L_x_51) ;  /* 0x0000000101b07547 */ /* 0x000fea000b800000 */
[----:B------:R-:W-:Y:S01]  /*33f0*/  UMOV UR4, 0x400 ;  /* 0x0000040000047882 */ /* 0x000fe20000000000 */
[----:B------:R-:W-:Y:S01]  /*3400*/  HFMA2 R3, -RZ, RZ, 0, 5.9604644775390625e-08 ;  /* 0x00000001ff037431 */ /* 0x000fe200000001ff */
[----:B------:R-:W-:Y:S01]  /*3410*/  ULEA UR45, UR45, UR4, 0x18 ;  /* 0x000000042d2d7291 */ /* 0x000fe2000f8ec0ff */
[----:B------:R-:W-:Y:S01]  /*3420*/  ISETP.NE.AND P0, PT, R2, RZ, PT ;  /* 0x000000ff0200720c */ /* 0x000fe20003f05270 */
[----:B------:R-:W-:Y:S02]  /*3430*/  IMAD.MOV.U32 R8, RZ, RZ, RZ ;  /* 0x000000ffff087224 */ /* 0x000fe400078e00ff */
[----:B------:R-:W-:Y:S02]  /*3440*/  UIADD3 UR6, UPT, UPT, UR45, 0x168, URZ ;  /* 0x000001682d067890 */ /* 0x000fe4000fffe0ff */
[----:B------:R-:W-:Y:S02]  /*3450*/  UIADD3 UR7, UPT, UPT, UR45, 0x160, URZ ;  /* 0x000001602d077890 */ /* 0x000fe4000fffe0ff */
[----:B------:R-:W-:-:S12]  /*3460*/  UPRMT UR6, URZ, 0x654, UR6 ;  /* 0x00000654ff067896 */ /* 0x000fd80008000006 */
.L_x_54:
[----:B------:R-:W-:Y:S01]  /*3470*/  SHF.L.U32 R7, R3, 0x1f, RZ ;  /* 0x0000001f03077819 */ /* 0x000fe200000006ff */
[----:B------:R-:W-:Y:S02]  /*3480*/  IMAD.U32 R9, RZ, RZ, UR7 ;  /* 0x00000007ff097e24 */ /* 0x000fe4000f8e00ff */
[----:B------:R-:W-:Y:S01]  /*3490*/  @!P0 IMAD.MOV.U32 R5, RZ, RZ, 0x10 ;  /* 0x00000010ff058424 */ /* 0x000fe200078e00ff */
[----:B------:R-:W1:Y:S02]  /*34a0*/  SYNCS.PHASECHK.TRANS64.TRYWAIT P1, [UR45+0x168], R7 ;  /* 0x00016807ff0075a7 */ /* 0x000e64000802112d */
[----:B------:R-:W-:-:S04]  /*34b0*/  PRMT R9, R2, 0x654, R9 ;  /* 0x0000065402097816 */ /* 0x000fc80000000009 */
[----:B------:R-:W-:Y:S01]  /*34c0*/  SEL R0, R9, R0, !P0 ;  /* 0x0000000009007207 */ /* 0x000fe20004000000 */
[----:B-1----:R-:W-:Y:S06]  /*34d0*/  @!P1 BRA `(.L_x_52) ;  /* 0x0000005c00189947 */ /* 0x002fec0003800000 */
.L_x_174:
[----:B------:R-:W-:Y:S01]  /*34e0*/  UIADD3 UR4, UPT, UPT, UR45, 0x1a0, URZ ;  /* 0x000001a02d047890 */ /* 0x000fe2000fffe0ff */
[----:B------:R2:W-:Y:S01]  /*34f0*/  @!P0 SYNCS.ARRIVE.TRANS64.RED RZ, [R0+URZ], R5 ;  /* 0x0000000500ff89a7 */ /* 0x0005e200080004ff */
[----:B------:R-:W-:Y:S01]  /*3500*/  UIADD3 UR5, UPT, UPT, UR45, 0x160, URZ ;  /* 0x000001602d057890 */ /* 0x000fe2000fffe0ff */
[----:B------:R-:W-:-:S08]  /*3510*/  LOP3.LUT R3, R3, 0x1, RZ, 0x3c, !PT ;  /* 0x0000000103037812 */ /* 0x000fd000078e3cff */
[----:B------:R-:W-:Y:S06]  /*3520*/  UGETNEXTWORKID.BROADCAST [UR4], [UR5] ;  /* 0x00000000040073ca */ /* 0x000fec0008000100 */
[----:B--2---:R-:W-:-:S04]  /*3530*/  SHF.L.U32 R5, R8, 0x1f, RZ ;  /* 0x0000001f08057819 */ /* 0x004fc800000006ff */
[----:B------:R-:W2:Y:S02]  /*3540*/  SYNCS.PHASECHK.TRANS64.TRYWAIT P1, [UR45+0x160], R5 ;  /* 0x00016005ff0075a7 */ /* 0x000ea4000802112d */
[----:B--2---:R-:W-:Y:S05]  /*3550*/  @!P1 BRA `(.L_x_53) ;  /* 0x0000005c00109947 */ /* 0x004fea0003800000 */
.L_x_176:
[----:B-1----:R-:W1:Y:S01]  /*3560*/  LDS.128 R4, [UR45+0x1a0] ;  /* 0x0001a02dff047984 */ /* 0x002e620008000c00 */
[----:B------:R-:W-:Y:S01]  /*3570*/  LOP3.LUT R8, R8, 0x1, RZ, 0x3c, !PT ;  /* 0x0000000108087812 */ /* 0x000fe200078e3cff */
[----:B------:R-:W-:Y:S01]  /*3580*/  @!PT LDS RZ, [RZ] ;  /* 0x00000000fffff984 */ /* 0x000fe20000000800 */
[----:B------:R-:W-:Y:S01]  /*3590*/  @!PT LDS RZ, [RZ] ;  /* 0x00000000fffff984 */ /* 0x000fe20000000800 */
[----:B------:R-:W-:Y:S01]  /*35a0*/  @!PT LDS RZ, [RZ] ;  /* 0x00000000fffff984 */ /* 0x000fe20000000800 */
[----:B------:R-:W-:Y:S01]  /*35b0*/  @!PT LDS RZ, [RZ] ;  /* 0x00000000fffff984 */ /* 0x000fe20000000800 */
[----:B------:R2:W-:Y:S06]  /*35c0*/  MEMBAR.ALL.CTA ;  /* 0x0000000000007992 */ /* 0x0005ec0000008000 */
[----:B--2---:R-:W2:Y:S02]  /*35d0*/  FENCE.VIEW.ASYNC.S ;  /* 0x00000000000073c6 */ /* 0x004ea40000000000 */
[----:B--2---:R-:W-:Y:S01]  /*35e0*/  SYNCS.ARRIVE.TRANS64.RED.A1T0 RZ, [UR6], RZ ;  /* 0x000000ffffff79a7 */ /* 0x004fe20008100406 */
[----:B-1----:R-:W-:-:S13]  /*35f0*/  LOP3.LUT P1, RZ, R6, 0x1, RZ, 0xc0, !PT ;  /* 0x0000000106ff7812 */ /* 0x002fda000782c0ff */
[----:B------:R-:W-:Y:S05]  /*3600*/  @P1 BRA `(.L_x_54) ;  /* 0xfffffffc00981947 */ /* 0x000fea000383ffff */
[----:B------:R-:W-:-:S04]  /*3610*/  SHF.L.U32 R0, R3, 0x1f, RZ ;  /* 0x0000001f03007819 */ /* 0x000fc800000006ff */
[----:B------:R-:W1:Y:S02]  /*3620*/  SYNCS.PHASECHK.TRANS64 P0, [UR45+0x168], R0 ;  /* 0x00016800ff0075a7 */ /* 0x000e64000800102d */
[----:B-1----:R-:W-:Y:S05]  /*3630*/  @P0 EXIT ;  /* 0x000000000000094d */ /* 0x002fea0003800000 */
[----:B------:R-:W-:-:S07]  /*3640*/  MOV R0, UR45 ;  /* 0x0000002d00007c02 */ /* 0x000fce0008000f00 */
.L_x_55:
[----:B-1----:R-:W-:-:S04]  /*3650*/  SHF.L.U32 R5, R3, 0x1f, RZ ;  /* 0x0000001f03057819 */ /* 0x002fc800000006ff */
[----:B------:R1:W2:Y:S03]  /*3660*/  SYNCS.PHASECHK.TRANS64.TRYWAIT P0, [R0+URZ+0x168], R5 ;  /* 0x00016805000075a7 */ /* 0x0002a600080011ff */
[----:B--2---:R-:W-:Y:S05]  /*3670*/  @!P0 NANOSLEEP.SYNCS 0x989680 ;  /* 0x009896800000895d */ /* 0x004fea0003900000 */
[----:B------:R-:W2:Y:S02]  /*3680*/  @!P0 SYNCS.PHASECHK.TRANS64 P0, [R0+URZ+0x168], R5 ;  /* 0x00016805000085a7 */ /* 0x000ea400080010ff */
[----:B--2---:R-:W-:Y:S05]  /*3690*/  @P0 EXIT ;  /* 0x000000000000094d */ /* 0x004fea0003800000 */
[----:B------:R-:W-:Y:S05]  /*36a0*/  BRA `(.L_x_55) ;  /* 0xfffffffc00e87947 */ /* 0x000fea000383ffff */
.L_x_51:
[----:B------:R-:W-:-:S09]  /*36b0*/  UISETP.NE.AND UP1, UPT, UR8, URZ, UPT ;  /* 0x000000ff0800728c */ /* 0x000fd2000bf25270 */
[----:B------:R-:W-:Y:S05]  /*36c0*/  BRA.U UP1, `(.L_x_56) ;  /* 0x0000000d013c7547 */ /* 0x000fea000b800000 */
[----:B------:R-:W-:Y:S01]  /*36d0*/  UMOV UR4, 0x40 ;  /* 0x0000004000047882 */ /* 0x000fe20000000000 */
[----:B------:R-:W-:Y:S01]  /*36e0*/  NOP ;  /* 0x0000000000007918 */ /* 0x000fe20000000000 */
[----:B------:R-:W-:Y:S01]  /*36f0*/  ULEA UR4, UR45, UR4, 0x18 ;  /* 0x000000042d047291 */ /* 0x000fe2000f8ec0ff */
[----:B------:R-:W-:Y:S02]  /*3700*/  UMOV UR5, 0x400 ;  /* 0x0000040000057882 */ /* 0x000fe40000000000 */
[----:B------:R-:W-:-:S06]  /*3710*/  ULEA UR45, UR45, UR5, 0x18 ;  /* 0x000000052d2d7291 */ /* 0x000fcc000f8ec0ff */
[----:B------:R-:W1:Y:S02]  /*3720*/  LDS.U8 R0, [UR4+0x1c] ;  /* 0x00001c04ff007984 */ /* 0x000e640008000000 */
[----:B-1----:R-:W-:-:S13]  /*3730*/  ISETP.NE.AND P0, PT, R0, RZ, PT ;  /* 0x000000ff0000720c */ /* 0x002fda0003f05270 */
[----:B------:R-:W-:Y:S05]  /*3740*/  @P0 BRA `(.L_x_57) ;  /* 0x0000000000580947 */ /* 0x000fea0003800000 */
[----:B------:R-:W-:-:S13]  /*3750*/  ELECT P0, URZ, PT ;  /* 0x0000000000ff782f */ /* 0x000fda0003800000 */
[----:B------:R-:W-:Y:S05]  /*3760*/  @!P0 BRA `(.L_x_58) ;  /* 0x0000000000608947 */ /* 0x000fea0003800000 */
[----:B------:R-:W-:Y:S01]  /*3770*/  UMOV UR5, 0x10 ;  /* 0x0000001000057882 */ /* 0x000fe20000000000 */
[----:B------:R-:W-:Y:S01]  /*3780*/  HFMA2 R0, -RZ, RZ, 0, 5.9604644775390625e-08 ;  /* 0x00000001ff007431 */ /* 0x000fe200000001ff */
[----:B------:R-:W-:-:S03]  /*3790*/  MOV R2, 0xffff ;  /* 0x0000ffff00027802 */ /* 0x000fc60000000f00 */
[----:B------:R-:W-:Y:S04]  /*37a0*/  DEPBAR.LE SB1, 0x36 ;  /* 0x00009d800000791a */ /* 0x000fe80000000000 */
[----:B------:R-:W1:Y:S02]  /*37b0*/  UTCATOMSWS.FIND_AND_SET.ALIGN UP0, UR5, UR5 ;  /* 0x00000005000575e3 */ /* 0x000e640008000800 */
[----:B-1----:R-:W-:Y:S01]  /*37c0*/  MOV R3, UR5 ;  /* 0x0000000500037c02 */ /* 0x002fe20008000f00 */
[----:B------:R-:W-:Y:S06]  /*37d0*/  BRA.U UP0, `(.L_x_59) ;  /* 0x0000000100187547 */ /* 0x000fec000b800000 */
.L_x_60:
[----:B------:R-:W-:Y:S05]  /*37e0*/  NANOSLEEP 0x64 ;  /* 0x000000640000795d */ /* 0x000fea0003800000 */
[----:B------:R-:W-:-:S05]  /*37f0*/  UMOV UR5, 0x10 ;  /* 0x0000001000057882 */ /* 0x000fca0000000000 */
[----:B------:R-:W-:Y:S04]  /*3800*/  DEPBAR.LE SB1, 0x36 ;  /* 0x00009d800000791a */ /* 0x000fe80000000000 */
[----:B------:R-:W1:Y:S02]  /*3810*/  UTCATOMSWS.FIND_AND_SET.ALIGN UP0, UR5, UR5 ;  /* 0x00000005000575e3 */ /* 0x000e640008000800 */
[----:B-1----:R-:W-:Y:S01]  /*3820*/  MOV R3, UR5 ;  /* 0x0000000500037c02 */ /* 0x002fe20008000f00 */
[----:B------:R-:W-:Y:S05]  /*3830*/  BRA.U !UP0, `(.L_x_60) ;  /* 0xfffffffd08e87547 */ /* 0x000fea000b83ffff */
.L_x_59:
[-C--:B------:R-:W-:Y:S02]  /*3840*/  SHF.L.U32 R2, R2, R3.reuse, RZ ;  /* 0x0000000302027219 */ /* 0x080fe400000006ff */
[----:B------:R-:W-:Y:S01]  /*3850*/  SHF.L.U32 R0, R0, R3, RZ ;  /* 0x0000000300007219 */ /* 0x000fe200000006ff */
[----:B------:R-:W-:Y:S02]  /*3860*/  IMAD.SHL.U32 R3, R3, 0x20, RZ ;  /* 0x0000002003037824 */ /* 0x000fe400078e00ff */
[----:B------:R1:W-:Y:S04]  /*3870*/  ATOMS.OR RZ, [UR4+0x14], R2 ;  /* 0x00001402ffff798c */ /* 0x0003e8000b000004 */
[----:B------:R1:W-:Y:S04]  /*3880*/  ATOMS.OR RZ, [UR4+0x18], R0 ;  /* 0x00001800ffff798c */ /* 0x0003e8000b000004 */
[----:B------:R1:W-:Y:S01]  /*3890*/  STS [UR45+0x1b0], R3 ;  /* 0x0001b003ff007988 */ /* 0x0003e2000800082d */
[----:B------:R-:W-:Y:S05]  /*38a0*/  BRA `(.L_x_58) ;  /* 0x0000000000107947 */ /* 0x000fea0003800000 */
.L_x_57:
[----:B------:R-:W-:Y:S02]  /*38b0*/  MOV R0, 0xffffffff ;  /* 0xffffffff00007802 */ /* 0x000fe40000000f00 */
[----:B------:R-:W-:-:S03]  /*38c0*/  MOV R2, 0x38f0 ;  /* 0x000038f000027802 */ /* 0x000fc60000000f00 */
[----:B------:R1:W-:Y:S04]  /*38d0*/  STS [UR45+0x1b0], R0 ;  /* 0x0001b000ff007988 */ /* 0x0003e8000800082d */
[----:B-1-3-5:R-:W-:Y:S05]  /*38e0*/  CALL.REL.NOINC `($__internal_1_$__cuda_sm10x_tcgen05_guardrail_trap_phase_invalid_during_alloc) ;  /* 0x0000006000207944 */ /* 0x02afea0003c00000 */
.L_x_58:
[----:B------:R-:W-:Y:S05]  /*38f0*/  WARPSYNC.ALL ;  /* 0x0000000000007948 */ /* 0x000fea0003800000 */
[----:B------:R-:W2:Y:S01]  /*3900*/  S2UR UR6, SR_CgaCtaId ;  /* 0x00000000000679c3 */ /* 0x000ea20000008800 */
[----:B------:R-:W-:Y:S01]  /*3910*/  UMOV UR4, 0x400 ;  /* 0x0000040000047882 */ /* 0x000fe20000000000 */
[----:B------:R-:W-:-:S06]  /*3920*/  NOP ;  /* 0x0000000000007918 */ /* 0x000fcc0000000000 */
[----:B------:R-:W-:Y:S06]  /*3930*/  BAR.ARV 0x6, 0xa0 ;  /* 0x0182800000007b1d */ /* 0x000fec0000002000 */
[----:B------:R-:W-:Y:S01]  /*3940*/  IMAD.MOV.U32 R8, RZ, RZ, 0x1 ;  /* 0x00000001ff087424 */ /* 0x000fe200078e00ff */
[----:B------:R-:W-:Y:S01]  /*3950*/  UMOV UR15, URZ ;  /* 0x000000ff000f7c82 */ /* 0x000fe20008000000 */
[----:B------:R-:W-:Y:S01]  /*3960*/  UMOV UR14, URZ ;  /* 0x000000ff000e7c82 */ /* 0x000fe20008000000 */
[----:B------:R-:W-:Y:S01]  /*3970*/  UMOV UR20, 0x0 ;  /* 0x0000000000147882 */ /* 0x000fe20000000000 */
[----:B------:R-:W-:Y:S01]  /*3980*/  UMOV UR21, 0x4210490 ;  /* 0x0421049000157882 */ /* 0x000fe20000000000 */
[----:B------:R-:W-:Y:S01]  /*3990*/  UMOV UR18, 0x0 ;  /* 0x0000000000127882 */ /* 0x000fe20000000000 */
[----:B------:R-:W-:Y:S01]  /*39a0*/  UMOV UR19, 0x4210490 ;  /* 0x0421049000137882 */ /* 0x000fe20000000000 */
[----:B--2---:R-:W-:Y:S01]  /*39b0*/  ULEA UR6, UR6, UR4, 0x18 ;  /* 0x0000000406067291 */ /* 0x004fe2000f8ec0ff */
[----:B------:R-:W2:Y:S03]  /*39c0*/  LDCU.64 UR4, c[0x0][0x388] ;  /* 0x00007100ff0477ac */ /* 0x000ea60008000a00 */
[----:B------:R-:W-:-:S02]  /*39d0*/  UIADD3 UR9, UPT, UPT, UR6, 0x4400, URZ ;  /* 0x0000440006097890 */ /* 0x000fc4000fffe0ff */
[----:B------:R-:W-:-:S03]  /*39e0*/  UIADD3 UR10, UPT, UPT, UR6, 0x15400, URZ ;  /* 0x00015400060a7890 */ /* 0x000fc6000fffe0ff */
[----:B------:R-:W1:Y:S01]  /*39f0*/  LDS R9, [UR6+0x1b0] ;  /* 0x0001b006ff097984 */ /* 0x000e620008000800 */
[----:B------:R-:W-:Y:S02]  /*3a00*/  USHF.R.U32.HI UR9, URZ, 0x4, UR9 ;  /* 0x00000004ff097899 */ /* 0x000fe40008011609 */
[----:B------:R-:W-:Y:S02]  /*3a10*/  USHF.R.U32.HI UR10, URZ, 0x4, UR10 ;  /* 0x00000004ff0a7899 */ /* 0x000fe4000801160a */
[----:B------:R-:W-:Y:S02]  /*3a20*/  ULOP3.LUT UR9, UR9, 0x3fff, URZ, 0xc0, !UPT ;  /* 0x00003fff09097892 */ /* 0x000fe4000f8ec0ff */
[----:B------:R-:W-:Y:S02]  /*3a30*/  ULOP3.LUT UR10, UR10, 0x3fff, URZ, 0xc0, !UPT ;  /* 0x00003fff0a0a7892 */ /* 0x000fe4000f8ec0ff */
[----:B------:R-:W-:Y:S02]  /*3a40*/  ULOP3.LUT UR9, UR9, 0x10000, URZ, 0xfc, !UPT ;  /* 0x0001000009097892 */ /* 0x000fe4000f8efcff */
[----:B--2---:R-:W-:-:S02]  /*3a50*/  UIADD3 UR4, UPT, UPT, UR4, 0x1f, URZ ;  /* 0x0000001f04047890 */ /* 0x004fc4000fffe0ff */
[----:B------:R-:W-:Y:S02]  /*3a60*/  ULOP3.LUT UR10, UR10, 0x1000000, URZ, 0xfc, !UPT ;  /* 0x010000000a0a7892 */ /* 0x000fe4000f8efcff */
[----:B------:R-:W-:-:S04]  /*3a70*/  USHF.R.S32.HI UR7, URZ, 0x1f, UR4 ;  /* 0x0000001fff077899 */ /* 0x000fc80008011404 */
[----:B------:R-:W-:-:S03]  /*3a80*/  ULEA.HI UR7, UR7, UR4, URZ, 0x5 ;  /* 0x0000000407077291 */ /* 0x000fc6000f8f28ff */
[----:B------:R-:W2:Y:S01]  /*3a90*/  LDCU UR4, c[0x0][0x390] ;  /* 0x00007200ff0477ac */ /* 0x000ea20008000800 */
[----:B------:R-:W-:-:S04]  /*3aa0*/  USHF.R.S32.HI UR7, URZ, 0x5, UR7 ;  /* 0x00000005ff077899 */ /* 0x000fc80008011407 */
[----:B------:R-:W-:Y:S02]  /*3ab0*/  UIMAD UR7, UR7, UR5, URZ ;  /* 0x00000005070772a4 */ /* 0x000fe4000f8e02ff */
[----:B------:R-:W-:-:S04]  /*3ac0*/  UIADD3 UR5, UPT, UPT, UR6, 0x168, URZ ;  /* 0x0000016806057890 */ /* 0x000fc8000fffe0ff */
[----:B------:R-:W-:Y:S01]  /*3ad0*/  UPRMT UR5, URZ, 0x654, UR5 ;  /* 0x00000654ff057896 */ /* 0x000fe20008000005 */
[C---:B-1----:R-:W-:Y:S01]  /*3ae0*/  VIADD R3, R9.reuse, 0x80 ;  /* 0x0000008009037836 */ /* 0x042fe20000000000 */
[----:B------:R-:W-:Y:S01]  /*3af0*/  LOP3.LUT R2, R9, 0xffff, RZ, 0xc0, !PT ;  /* 0x0000ffff09027812 */ /* 0x000fe200078ec0ff */
[----:B--2---:R-:W-:-:S03]  /*3b00*/  UIMAD UR4, UR7, UR4, URZ ;  /* 0x00000004070472a4 */ /* 0x004fc6000f8e02ff */
[----:B------:R-:W-:Y:S01]  /*3b10*/  LOP3.LUT R3, R3, 0xffff, RZ, 0xc0, !PT ;  /* 0x0000ffff03037812 */ /* 0x000fe200078ec0ff */
[----:B------:R-:W-:Y:S02]  /*3b20*/  UIADD3 UR16, UPT, UPT, UR4, -0x1, URZ ;  /* 0xffffffff04107890 */ /* 0x000fe4000fffe0ff */
[----:B------:R-:W-:Y:S02]  /*3b30*/  UISETP.GE.AND UP2, UPT, UR4, 0x1, UPT ;  /* 0x000000010400788c */ /* 0x000fe4000bf46270 */
[----:B------:R1:W-:Y:S02]  /*3b40*/  STL.64 [R1], R2 ;  /* 0x0000000201007387 */ /* 0x0003e40000100a00 */
[----:B-1----:R-:W-:-:S07]  /*3b50*/  CS2R R2, SRZ ;  /* 0x0000000000027805 */ /* 0x002fce000001ff00 */
.L_x_67:
[----:B-1----:R-:W-:-:S04]  /*3b60*/  SHF.L.U32 R5, R3, 0x1f, RZ ;  /* 0x0000001f03057819 */ /* 0x002fc800000006ff */
[----:B------:R-:W1:Y:S02]  /*3b70*/  SYNCS.PHASECHK.TRANS64.TRYWAIT P0, [UR6+0x160], R5 ;  /* 0x00016005ff0075a7 */ /* 0x000e640008001106 */
[----:B-12---:R-:W-:Y:S05]  /*3b80*/  @!P0 BRA `(.L_x_61) ;  /* 0x00000054009c8947 */ /* 0x006fea0003800000 */
.L_x_178:
[----:B-1----:R-:W1:Y:S01]  /*3b90*/  LDS.128 R4, [UR6+0x1a0] ;  /* 0x0001a006ff047984 */ /* 0x002e620008000c00 */
[----:B------:R-:W-:Y:S01]  /*3ba0*/  ULEA UR8, UR15, UR6, 0x3 ;  /* 0x000000060f087291 */ /* 0x000fe2000f8e18ff */
[----:B------:R-:W-:Y:S01]  /*3bb0*/  SHF.L.U32 R0, R8, 0x1f, RZ ;  /* 0x0000001f08007819 */ /* 0x000fe200000006ff */
[----:B------:R-:W-:Y:S01]  /*3bc0*/  @!PT LDS RZ, [RZ] ;  /* 0x00000000fffff984 */ /* 0x000fe20000000800 */
[----:B------:R-:W-:Y:S01]  /*3bd0*/  @!PT LDS RZ, [RZ] ;  /* 0x00000000fffff984 */ /* 0x000fe20000000800 */
[----:B------:R-:W-:Y:S01]  /*3be0*/  @!PT LDS RZ, [RZ] ;  /* 0x00000000fffff984 */ /* 0x000fe20000000800 */
[----:B------:R-:W-:Y:S01]  /*3bf0*/  @!PT LDS RZ, [RZ] ;  /* 0x00000000fffff984 */ /* 0x000fe20000000800 */
[----:B------:R2:W-:Y:S06]  /*3c00*/  MEMBAR.ALL.CTA ;  /* 0x0000000000007992 */ /* 0x0005ec0000008000 */
[----:B--2---:R-:W2:Y:S02]  /*3c10*/  FENCE.VIEW.ASYNC.S ;  /* 0x00000000000073c6 */ /* 0x004ea40000000000 */
[----:B--2---:R-:W-:Y:S01]  /*3c20*/  SYNCS.ARRIVE.TRANS64.RED.A1T0 RZ, [UR5], RZ ;  /* 0x000000ffffff79a7 */ /* 0x004fe20008100405 */
[----:B------:R-:W2:Y:S01]  /*3c30*/  SYNCS.PHASECHK.TRANS64.TRYWAIT P0, [UR8+0x180], R0 ;  /* 0x00018000ff0075a7 */ /* 0x000ea20008001108 */
[----:B-1----:R-:W-:Y:S01]  /*3c40*/  LOP3.LUT P2, RZ, R6, 0x1, RZ, 0xc0, !PT ;  /* 0x0000000106ff7812 */ /* 0x002fe2000784c0ff */
[----:B--2---:R-:W-:-:S12]  /*3c50*/  @!P0 BRA `(.L_x_62) ;  /* 0x0000005400808947 */ /* 0x004fd80003800000 */
.L_x_180:
[----:B------:R-:W-:Y:S05]  /*3c60*/  BRA.U !UP2, `(.L_x_63) ;  /* 0x000000010ac47547 */ /* 0x000fea000b800000 */
[----:B-1----:R-:W-:Y:S01]  /*3c70*/  IMAD.U32 R0, RZ, RZ, UR15 ;  /* 0x0000000fff007e24 */ /* 0x002fe2000f8e00ff */
[----:B------:R-:W-:-:S04]  /*3c80*/  ULEA UR4, UR14, UR6, 0x3 ;  /* 0x000000060e047291 */ /* 0x000fc8000f8e18ff */
[----:B------:R-:W-:Y:S02]  /*3c90*/  LEA R4, R0, R1, 0x2 ;  /* 0x0000000100047211 */ /* 0x000fe400078e10ff */
[----:B------:R-:W-:-:S04]  /*3ca0*/  SHF.L.U32 R0, R2, 0x1f, RZ ;  /* 0x0000001f02007819 */ /* 0x000fc800000006ff */
[----:B------:R-:W5:Y:S01]  /*3cb0*/  LDL R4, [R4] ;  /* 0x0000000004047983 */ /* 0x000f620000100800 */
[----:B------:R1:W2:Y:S01]  /*3cc0*/  SYNCS.PHASECHK.TRANS64.TRYWAIT P1, [UR4], R0 ;  /* 0x00000000ff0075a7 */ /* 0x0002a20008021104 */
[----:B------:R-:W-:Y:S01]  /*3cd0*/  UPLOP3.LUT UP3, UPT, UPT, UPT, UPT, 0x40, 0x4 ;  /* 0x000000000004789c */ /* 0x000fe20003f6e870 */
[----:B------:R-:W-:Y:S01]  /*3ce0*/  UMOV UR13, UR16 ;  /* 0x00000010000d7c82 */ /* 0x000fe20008000000 */
[----:B------:R-:W-:-:S09]  /*3cf0*/  UMOV UR12, UR14 ;  /* 0x0000000e000c7c82 */ /* 0x000fd20008000000 */
.L_x_66:
[----:B------:R-:W-:Y:S01]  /*3d00*/  ULEA UR7, UR12, UR6, 0x3 ;  /* 0x000000060c077291 */ /* 0x000fe2000f8e18ff */
[----:B-12-4-:R-:W-:Y:S11]  /*3d10*/  @P1 BRA `(.L_x_64) ;  /* 0x00000000000c1947 */ /* 0x016ff60003800000 */
[----:B------:R-:W-:Y:S04]  /*3d20*/  SHF.L.U32 R5, R2, 0x1f, RZ ;  /* 0x0000001f02057819 */ /* 0x000fe800000006ff */
[----:B------:R-:W2:Y:S02]  /*3d30*/  SYNCS.PHASECHK.TRANS64.TRYWAIT P0, [UR7], R5 ;  /* 0x00000005ff0075a7 */ /* 0x000ea40008001107 */
[----:B--2---:R-:W-:Y:S05]  /*3d40*/  @!P0 BRA `(.L_x_65) ;  /* 0x00000054005c8947 */ /* 0x004fea0003800000 */
.L_x_64:
[----:B------:R-:W-:Y:S01]  /*3d50*/  UISETP.NE.AND UP0, UPT, UR13, URZ, UPT ;  /* 0x000000ff0d00728c */ /* 0x000fe2000bf05270 */
[----:B------:R-:W-:Y:S01]  /*3d60*/  PLOP3.LUT P1, PT, PT, PT, PT, 0x80, 0x8 ;  /* 0x000000000008781c */ /* 0x000fe20003f2f070 */
[----:B------:R-:W-:Y:S02]  /*3d70*/  UIADD3 UR14, UPT, UPT, UR12, 0x1, URZ ;  /* 0x000000010c0e7890 */ /* 0x000fe4000fffe0ff */
[----:B------:R-:W-:Y:S02]  /*3d80*/  ULEA UR22, UR12, UR10, 0x9 ;  /* 0x0000000a0c167291 */ /* 0x000fe4000f8e48ff */
[----:B------:R-:W-:Y:S01]  /*3d90*/  UISETP.NE.AND UP1, UPT, UR14, 0x11, UPT ;  /* 0x000000110e00788c */ /* 0x000fe2000bf25270 */
[----:B------:R-:W-:Y:S01]  /*3da0*/  PLOP3.LUT P0, PT, PT, PT, UP0, 0x80, 0x8 ;  /* 0x000000000008781c */ /* 0x000fe20003f0f008 */
[----:B------:R-:W-:Y:S02]  /*3db0*/  ULEA UR24, UR12, UR9, 0x8 ;  /* 0x000000090c187291 */ /* 0x000fe4000f8e40ff */
[----:B------:R-:W-:Y:S02]  /*3dc0*/  USEL UR11, URZ, 0x1, UP1 ;  /* 0x00000001ff0b7887 */ /* 0x000fe40008800000 */
[----:B------:R-:W-:Y:S02]  /*3dd0*/  USEL UR14, UR14, URZ, UP1 ;  /* 0x000000ff0e0e7287 */ /* 0x000fe40008800000 */
[----:B------:R-:W-:Y:S02]  /*3de0*/  UIADD3 UR26, UPT, UPT, UR22, 0x80, URZ ;  /* 0x00000080161a7890 */ /* 0x000fe4000fffe0ff */
[----:B------:R-:W-:Y:S01]  /*3df0*/  @UP0 ULEA UR4, UR14, UR6, 0x3 ;  /* 0x000000060e040291 */ /* 0x000fe2000f8e18ff */
[----:B------:R-:W-:Y:S01]  /*3e00*/  LOP3.LUT R2, R2, UR11, RZ, 0x3c, !PT ;  /* 0x0000000b02027c12 */ /* 0x000fe2000f8e3cff */
[----:B------:R-:W-:Y:S02]  /*3e10*/  UIADD3 UR28, UPT, UPT, UR24, 0x2, URZ ;  /* 0x00000002181c7890 */ /* 0x000fe4000fffe0ff */
[----:B------:R-:W-:Y:S01]  /*3e20*/  UIADD3 UR17, UPT, UPT, UR7, 0x88, URZ ;  /* 0x0000008807117890 */ /* 0x000fe2000fffe0ff */
[----:B-1----:R-:W-:Y:S01]  /*3e30*/  @P0 SHF.L.U32 R0, R2, 0x1f, RZ ;  /* 0x0000001f02000819 */ /* 0x002fe200000006ff */
[----:B------:R-:W-:Y:S01]  /*3e40*/  UIADD3 UR7, UPT, UPT, UR13, 0x1, URZ ;  /* 0x000000010d077890 */ /* 0x000fe2000fffe0ff */
[----:B------:R-:W-:Y:S02]  /*3e50*/  UMOV UR23, 0x40004040 ;  /* 0x4000404000177882 */ /* 0x000fe40000000000 */
[----:B------:R4:W1:Y:S01]  /*3e60*/  @P0 SYNCS.PHASECHK.TRANS64.TRYWAIT P1, [UR4], R0 ;  /* 0x00000000ff0005a7 */ /* 0x0008620008021104 */
[----:B------:R-:W-:Y:S11]  /*3e70*/  ELECT P0, URZ, PT ;  /* 0x0000000000ff782f */ /* 0x000ff60003800000 */
[----:B------:R-:W-:Y:S02]  /*3e80*/  @!UPT UIADD3 URZ, UPT, UPT, URZ, URZ, URZ ;  /* 0x000000fffffff290 */ /* 0x000fe4000fffe0ff */
[C---:B-----5:R-:W-:Y:S02]  /*3e90*/  @P0 R2UR.BROADCAST UR11, R4.reuse ;  /* 0x00000000040b02ca */ /* 0x060fe400008e0000 */
[----:B------:R-:W-:Y:S11]  /*3ea0*/  ELECT P0, URZ, PT ;  /* 0x0000000000ff782f */ /* 0x000ff60003800000 */
[----:B------:R-:W-:Y:S02]  /*3eb0*/  @!UPT UIADD3 URZ, UPT, UPT, URZ, URZ, URZ ;  /* 0x000000fffffff290 */ /* 0x000fe4000fffe0ff */
[----:B------:R-:W-:Y:S01]  /*3ec0*/  @P0 R2UR.BROADCAST UR4, R4 ;  /* 0x00000000040402ca */ /* 0x000fe200008e0000 */
[----:B------:R-:W-:Y:S02]  /*3ed0*/  UISETP.GT.U32.AND UP0, UPT, UR7, 0x1, UPT ;  /* 0x000000010700788c */ /* 0x000fe4000bf04070 */
[----:B------:R-:W-:Y:S01]  /*3ee0*/  UIADD3 UR13, UPT, UPT, UR13, -0x1, URZ ;  /* 0xffffffff0d0d7890 */ /* 0x000fe2000fffe0ff */
[----:B------:R-:W-:Y:S01]  /*3ef0*/  UMOV UR25, 0x80004020 ;  /* 0x8000402000197882 */ /* 0x000fe20000000000 */
[----:B------:R-:W-:Y:S01]  /*3f00*/  UMOV UR27, 0x40004040 ;  /* 0x40004040001b7882 */ /* 0x000fe20000000000 */
[----:B------:R-:W-:Y:S01]  /*3f10*/  UMOV UR29, 0x80004020 ;  /* 0x80004020001d7882 */ /* 0x000fe20000000000 */
[----:B------:R-:W-:Y:S01]  /*3f20*/  UMOV UR12, UR14 ;  /* 0x0000000e000c7c82 */ /* 0x000fe20008000000 */
[----:B------:R4:W-:Y:S01]  /*3f30*/  UTCHMMA gdesc[UR24], gdesc[UR22], tmem[UR11], tmem[UR20], idesc[UR21], UP3 ;  /* 0x00ff1416180075ea */ /* 0x0009e2000980000b */
[----:B------:R-:W-:Y:S04]  /*3f40*/  UPLOP3.LUT UP3, UPT, UPT, UPT, UPT, 0x80, 0x8 ;  /* 0x000000000008789c */ /* 0x000fe80003f6f070 */
[----:B------:R4:W-:Y:S01]  /*3f50*/  UTCHMMA gdesc[UR28], gdesc[UR26], tmem[UR4], tmem[UR18], idesc[UR19], UPT ;  /* 0x00ff121a1c0075ea */ /* 0x0009e2000b800004 */
[----:B------:R4:W-:Y:S01]  /*3f60*/  UTCBAR [UR17], URZ ;  /* 0x000000ff110073e9 */ /* 0x0009e200080000ff */
[----:B------:R-:W-:Y:S05]  /*3f70*/  BRA.U UP0, `(.L_x_66) ;  /* 0xfffffffd00607547 */ /* 0x000fea000b83ffff */
.L_x_63:
[----:B------:R-:W-:Y:S01]  /*3f80*/  UIADD3 UR15, UPT, UPT, UR15, 0x1, URZ ;  /* 0x000000010f0f7890 */ /* 0x000fe2000fffe0ff */
[----:B------:R-:W-:Y:S01]  /*3f90*/  LOP3.LUT R3, R3, 0x1, RZ, 0x3c, !PT ;  /* 0x0000000103037812 */ /* 0x000fe200078e3cff */
[----:B------:R-:W-:Y:S02]  /*3fa0*/  UIADD3 UR8, UPT, UPT, UR8, 0x170, URZ ;  /* 0x0000017008087890 */ /* 0x000fe4000fffe0ff */
[----:B------:R-:W-:-:S04]  /*3fb0*/  UISETP.NE.AND UP0, UPT, UR15, 0x2, UPT ;  /* 0x000000020f00788c */ /* 0x000fc8000bf05270 */
[----:B----4-:R-:W-:Y:S02]  /*3fc0*/  USEL UR4, URZ, 0x1, UP0 ;  /* 0x00000001ff047887 */ /* 0x010fe40008000000 */
[----:B------:R-:W-:Y:S01]  /*3fd0*/  USEL UR15, UR15, URZ, UP0 ;  /* 0x000000ff0f0f7287 */ /* 0x000fe20008000000 */
[----:B------:R2:W-:Y:S03]  /*3fe0*/  UTCBAR [UR8], URZ ;  /* 0x000000ff080073e9 */ /* 0x0005e600080000ff */
[----:B------:R-:W-:Y:S01]  /*3ff0*/  LOP3.LUT R8, R8, UR4, RZ, 0x3c, !PT ;  /* 0x0000000408087c12 */ /* 0x000fe2000f8e3cff */
[----:B------:R-:W-:Y:S07]  /*4000*/  @P2 BRA `(.L_x_67) ;  /* 0xfffffff800d42947 */ /* 0x000fee000383ffff */
[----:B------:R-:W4:Y:S01]  /*4010*/  S2UR UR4, SR_CgaCtaId ;  /* 0x00000000000479c3 */ /* 0x000f220000008800 */
[----:B------:R-:W-:Y:S01]  /*4020*/  ELECT P0, URZ, PT ;  /* 0x0000000000ff782f */ /* 0x000fe20003800000 */
[----:B-1----:R-:W-:Y:S01]  /*4030*/  IMAD.MOV.U32 R0, RZ, RZ, 0x1 ;  /* 0x00000001ff007424 */ /* 0x002fe200078e00ff */
[----:B------:R-:W-:Y:S01]  /*4040*/  UIADD3 UR6, UPT, UPT, UR6, 0x180, URZ ;  /* 0x0000018006067890 */ /* 0x000fe2000fffe0ff */
[----:B------:R-:W-:Y:S01]  /*4050*/  SHF.L.U32 R3, R8, 0x1f, RZ ;  /* 0x0000001f08037819 */ /* 0x000fe200000006ff */
[----:B------:R-:W-:-:S03]  /*4060*/  UMOV UR5, 0x40 ;  /* 0x0000004000057882 */ /* 0x000fc60000000000 */
[----:B------:R-:W-:Y:S01]  /*4070*/  UVIRTCOUNT.DEALLOC.SMPOOL 0x80 ;  /* 0x000000800000784c */ /* 0x000fe20000000000 */
[----:B----4-:R-:W-:Y:S02]  /*4080*/  ULEA UR4, UR4, UR5, 0x18 ;  /* 0x0000000504047291 */ /* 0x010fe4000f8ec0ff */
[----:B------:R-:W-:-:S07]  /*4090*/  ULEA UR5, UR15, UR6, 0x3 ;  /* 0x000000060f057291 */ /* 0x000fce000f8e18ff */
[----:B------:R1:W-:Y:S02]  /*40a0*/  @P0 STS.U8 [UR4+0x1c], R0 ;  /* 0x00001c00ff000988 */ /* 0x0003e40008000004 */
[----:B------:R-:W4:Y:S02]  /*40b0*/  SYNCS.PHASECHK.TRANS64.TRYWAIT P0, [UR5], R3 ;  /* 0x00000003ff0075a7 */ /* 0x000f240008001105 */
[----:B-1--4-:R-:W-:Y:S05]  /*40c0*/  @!P0 BRA `(.L_x_68) ;  /* 0x0000005000948947 */ /* 0x012fea0003800000 */
.L_x_183:
[----:B------:R-:W-:-:S04]  /*40d0*/  UIADD3 UR7, UPT, UPT, UR15, 0x1, URZ ;  /* 0x000000010f077890 */ /* 0x000fc8000fffe0ff */
[----:B------:R-:W-:-:S04]  /*40e0*/  UISETP.NE.AND UP0, UPT, UR7, 0x2, UPT ;  /* 0x000000020700788c */ /* 0x000fc8000bf05270 */
[----:B------:R-:W-:Y:S02]  /*40f0*/  USEL UR5, URZ, 0x1, UP0 ;  /* 0x00000001ff057887 */ /* 0x000fe40008000000 */
[----:B------:R-:W-:-:S04]  /*4100*/  USEL UR7, UR7, URZ, UP0 ;  /* 0x000000ff07077287 */ /* 0x000fc80008000000 */
[----:B------:R-:W-:Y:S01]  /*4110*/  ULEA UR7, UR7, UR6, 0x3 ;  /* 0x0000000607077291 */ /* 0x000fe2000f8e18ff */
[----:B-1----:R-:W-:-:S04]  /*4120*/  LOP3.LUT R3, R8, UR5, RZ, 0x3c, !PT ;  /* 0x0000000508037c12 */ /* 0x002fc8000f8e3cff */
[----:B------:R-:W-:-:S04]  /*4130*/  SHF.L.U32 R3, R3, 0x1f, RZ ;  /* 0x0000001f03037819 */ /* 0x000fc800000006ff */
[----:B------:R-:W1:Y:S02]  /*4140*/  SYNCS.PHASECHK.TRANS64.TRYWAIT P0, [UR7], R3 ;  /* 0x00000003ff0075a7 */ /* 0x000e640008001107 */
[----:B-1----:R-:W-:Y:S05]  /*4150*/  @!P0 BRA `(.L_x_69) ;  /* 0x0000005000888947 */ /* 0x002fea0003800000 */
.L_x_185:
[----:B------:R-:W-:Y:S01]  /*4160*/  NOP ;  /* 0x0000000000007918 */ /* 0x000fe20000000000 */
[----:B-1----:R-:W1:Y:S01]  /*4170*/  LDS R0, [UR4+0x14] ;  /* 0x00001404ff007984 */ /* 0x002e620008000800 */
[----:B------:R-:W-:Y:S01]  /*4180*/  LOP3.LUT R2, R9, 0xffff, RZ, 0xc0, !PT ;  /* 0x0000ffff09027812 */ /* 0x000fe200078ec0ff */
[----:B------:R-:W-:Y:S02]  /*4190*/  IMAD.MOV.U32 R3, RZ, RZ, 0xffff ;  /* 0x0000ffffff037424 */ /* 0x000fe400078e00ff */
[----:B------:R-:W-:Y:S01]  /*41a0*/  IMAD.MOV.U32 R5, RZ, RZ, 0x1 ;  /* 0x00000001ff057424 */ /* 0x000fe200078e00ff */
[----:B------:R-:W-:-:S04]  /*41b0*/  SHF.R.U32.HI R2, RZ, 0x5, R2 ;  /* 0x00000005ff027819 */ /* 0x000fc80000011602 */
[-C--:B------:R-:W-:Y:S02]  /*41c0*/  SHF.L.U32 R3, R3, R2.reuse, RZ ;  /* 0x0000000203037219 */ /* 0x080fe400000006ff */
[----:B------:R-:W-:Y:S02]  /*41d0*/  SHF.L.U32 R5, R5, R2, RZ ;  /* 0x0000000205057219 */ /* 0x000fe400000006ff */
[----:B-1----:R-:W-:-:S04]  /*41e0*/  LOP3.LUT R0, R0, R3, RZ, 0xc0, !PT ;  /* 0x0000000300007212 */ /* 0x002fc800078ec0ff */
[----:B------:R-:W-:-:S13]  /*41f0*/  ISETP.NE.AND P0, PT, R0, R3, PT ;  /* 0x000000030000720c */ /* 0x000fda0003f05270 */
[----:B------:R-:W-:Y:S05]  /*4200*/  @P0 BRA `(.L_x_70) ;  /* 0x00000000005c0947 */ /* 0x000fea0003800000 */
[----:B------:R-:W1:Y:S02]  /*4210*/  LDS R0, [UR4+0x18] ;  /* 0x00001804ff007984 */ /* 0x000e640008000800 */
[----:B-1----:R-:W-:-:S04]  /*4220*/  LOP3.LUT R0, R0, R5, RZ, 0xc0, !PT ;  /* 0x0000000500007212 */ /* 0x002fc800078ec0ff */
[----:B------:R-:W-:-:S13]  /*4230*/  ISETP.NE.AND P0, PT, R0, R5, PT ;  /* 0x000000050000720c */ /* 0x000fda0003f05270 */
[----:B------:R-:W-:Y:S05]  /*4240*/  @P0 BRA `(.L_x_71) ;  /* 0x0000000000400947 */ /* 0x000fea0003800000 */
[----:B--2---:R-:W-:Y:S01]  /*4250*/  R2UR UR8, R3 ;  /* 0x00000000030872ca */ /* 0x004fe200000e0000 */
[----:B------:R-:W1:Y:S01]  /*4260*/  S2R R2, SR_LANEID ;  /* 0x0000000000027919 */ /* 0x000e620000000000 */
[----:B------:R-:W-:Y:S01]  /*4270*/  LOP3.LUT R5, RZ, R5, RZ, 0x33, !PT ;  /* 0x00000005ff057212 */ /* 0x000fe200078e33ff */
[----:B------:R-:W-:Y:S02]  /*4280*/  VOTEU.ANY UR7, UPT, PT ;  /* 0x0000000000077886 */ /* 0x000fe400038e0100 */
[----:B------:R-:W-:Y:S01]  /*4290*/  UFLO.U32 UR7, UR7 ;  /* 0x00000007000772bd */ /* 0x000fe200080e0000 */
[----:B------:R-:W2:Y:S07]  /*42a0*/  REDUX UR5, R5 ;  /* 0x00000000050573c4 */ /* 0x000eae0000000000 */
[----:B------:R-:W-:-:S06]  /*42b0*/  ULOP3.LUT UR8, URZ, UR8, URZ, 0x33, !UPT ;  /* 0x00000008ff087292 */ /* 0x000fcc000f8e33ff */
[----:B------:R-:W-:-:S04]  /*42c0*/  IMAD.U32 R0, RZ, RZ, UR8 ;  /* 0x00000008ff007e24 */ /* 0x000fc8000f8e00ff */
[----:B------:R-:W4:Y:S02]  /*42d0*/  REDUX UR6, R0 ;  /* 0x00000000000673c4 */ /* 0x000f240000000000 */
[----:B------:R1:W-:Y:S02]  /*42e0*/  UTCATOMSWS.AND URZ, UR8 ;  /* 0x0000000800ff79e3 */ /* 0x0003e40008000000 */
[----:B-1----:R-:W-:Y:S01]  /*42f0*/  ISETP.EQ.U32.AND P0, PT, R2, UR7, PT ;  /* 0x0000000702007c0c */ /* 0x002fe2000bf02070 */
[----:B--2---:R-:W-:Y:S02]  /*4300*/  IMAD.U32 R2, RZ, RZ, UR5 ;  /* 0x00000005ff027e24 */ /* 0x004fe4000f8e00ff */
[----:B----4-:R-:W-:-:S10]  /*4310*/  IMAD.U32 R3, RZ, RZ, UR6 ;  /* 0x00000006ff037e24 */ /* 0x010fd4000f8e00ff */
[----:B------:R1:W-:Y:S04]  /*4320*/  @P0 ATOMS.AND RZ, [UR4+0x14], R3 ;  /* 0x00001403ffff098c */ /* 0x0003e8000a800004 */
[----:B------:R1:W-:Y:S01]  /*4330*/  @P0 ATOMS.AND RZ, [UR4+0x18], R2 ;  /* 0x00001802ffff098c */ /* 0x0003e2000a800004 */
[----:B------:R-:W-:Y:S05]  /*4340*/  BRA `(.L_x_72) ;  /* 0x0000000000147947 */ /* 0x000fea0003800000 */
.L_x_71:
[----:B------:R-:W-:Y:S02]  /*4350*/  MOV R2, 0x4370 ;  /* 0x0000437000027802 */ /* 0x000fe40000000f00 */
[----:B--23-5:R-:W-:Y:S05]  /*4360*/  CALL.REL.NOINC `($__internal_0_$__cuda_sm10x_tcgen05_guardrail_trap_col_being_dealloced_not_returned_by_alloc) ;  /* 0x0000005400747944 */ /* 0x02cfea0003c00000 */
[----:B------:R-:W-:Y:S05]  /*4370*/  BRA `(.L_x_72) ;  /* 0x0000000000087947 */ /* 0x000fea0003800000 */
.L_x_70:
[----:B------:R-:W-:Y:S02]  /*4380*/  MOV R2, 0x43a0 ;  /* 0x000043a000027802 */ /* 0x000fe40000000f00 */
[----:B--23-5:R-:W-:Y:S05]  /*4390*/  CALL.REL.NOINC `($__internal_2_$__cuda_sm10x_tcgen05_guardrail_trap_unallocated_columns_being_dealloced) ;  /* 0x0000005400807944 */ /* 0x02cfea0003c00000 */
.L_x_72:
[----:B------:R-:W-:Y:S01]  /*43a0*/  NOP ;  /* 0x0000000000007918 */ /* 0x000fe20000000000 */
[----:B------:R-:W-:Y:S05]  /*43b0*/  EXIT ;  /* 0x000000000000794d */ /* 0x000fea0003800000 */
.L_x_56:
[----:B------:R-:W-:-:S09]  /*43c0*/  UISETP.NE.OR UP2, UPT, UR8, 0x3, !UP2 ;  /* 0x000000030800788c */ /* 0x000fd2000d745670 */
[----:B------:R-:W-:Y:S05]  /*43d0*/  BRA.U UP2, `(.L_x_73) ;  /* 0x0000001102607547 */ /* 0x000fea000b800000 */
[----:B-----5:R-:W1:Y:S01]  /*43e0*/  LDC.64 R32, c[0x0][0x988] ;  /* 0x00026200ff207b82 */ /* 0x020e620000000a00 */
[----:B------:R-:W2:Y:S01]  /*43f0*/  LDCU.64 UR8, c[0x0][0x888] ;  /* 0x00011100ff0877ac */ /* 0x000ea20008000a00 */
[----:B------:R-:W-:Y:S02]  /*4400*/  IMAD.MOV.U32 R36, RZ, RZ, 0x1 ;  /* 0x00000001ff247424 */ /* 0x000fe400078e00ff */
[----:B------:R-:W-:Y:S01]  /*4410*/  IMAD.MOV.U32 R34, RZ, RZ, RZ ;  /* 0x000000ffff227224 */ /* 0x000fe200078e00ff */
[----:B------:R-:W4:Y:S03]  /*4420*/  LDCU.64 UR4, c[0x0][0x890] ;  /* 0x00011200ff0477ac */ /* 0x000f260008000a00 */
[----:B------:R-:W3:Y:S01]  /*4430*/  LDC.64 R24, c[0x0][0x980] ;  /* 0x00026000ff187b82 */ /* 0x000ee20000000a00 */
[----:B------:R-:W-:Y:S01]  /*4440*/  UMOV UR22, 0x400 ;  /* 0x0000040000167882 */ /* 0x000fe20000000000 */
[----:B------:R-:W-:-:S02]  /*4450*/  UPLOP3.LUT UP1, UPT, UPT, UPT, UPT, 0x40, 0x4 ;  /* 0x000000000004789c */ /* 0x000fc40003f2e870 */
[----:B------:R-:W-:-:S04]  /*4460*/  ULEA UR22, UR45, UR22, 0x18 ;  /* 0x000000162d167291 */ /* 0x000fc8000f8ec0ff */
[----:B------:R-:W3:Y:S01]  /*4470*/  LDC R0, c[0x0][0xb30] ;  /* 0x0002cc00ff007b82 */ /* 0x000ee20000000800 */
[----:B------:R-:W-:Y:S02]  /*4480*/  UIADD3 UR23, UPT, UPT, UR22, 0x128, URZ ;  /* 0x0000012816177890 */ /* 0x000fe4000fffe0ff */
[----:B------:R-:W-:Y:S02]  /*4490*/  UIADD3 UR33, UPT, UPT, UR22, 0x110, URZ ;  /* 0x0000011016217890 */ /* 0x000fe4000fffe0ff */
[----:B------:R-:W-:Y:S02]  /*44a0*/  UIADD3 UR25, UPT, UPT, UR22, 0x118, URZ ;  /* 0x0000011816197890 */ /* 0x000fe4000fffe0ff */
[----:B--2---:R-:W-:Y:S01]  /*44b0*/  UISETP.NE.U32.AND UP4, UPT, UR8, URZ, UPT ;  /* 0x000000ff0800728c */ /* 0x004fe2000bf85070 */
[----:B------:R-:W2:Y:S01]  /*44c0*/  LDC R27, c[0x0][0x370] ;  /* 0x0000dc00ff1b7b82 */ /* 0x000ea20000000800 */
[C---:B-1----:R-:W-:Y:S01]  /*44d0*/  ISETP.NE.AND P0, PT, R33.reuse, 0x1, PT ;  /* 0x000000012100780c */ /* 0x042fe20003f05270 */
[----:B----4-:R-:W-:Y:S01]  /*44e0*/  UISETP.NE.U32.AND UP5, UPT, UR4, URZ, UPT ;  /* 0x000000ff0400728c */ /* 0x010fe2000bfa5070 */
[----:B------:R-:W-:Y:S01]  /*44f0*/  R2UR UR7, R33 ;  /* 0x00000000210772ca */ /* 0x000fe200000e0000 */
[----:B------:R-:W-:Y:S01]  /*4500*/  UIADD3 UR15, UPT, UPT, UR22, 0x168, URZ ;  /* 0x00000168160f7890 */ /* 0x000fe2000fffe0ff */
[----:B------:R-:W-:Y:S01]  /*4510*/  IMAD.MOV.U32 R33, RZ, RZ, 0x1000 ;  /* 0x00001000ff217424 */ /* 0x000fe200078e00ff */
[----:B------:R-:W-:-:S02]  /*4520*/  UIADD3 UR17, UPT, UPT, UR22, 0x120, URZ ;  /* 0x0000012016117890 */ /* 0x000fc4000fffe0ff */
[----:B------:R-:W1:Y:S01]  /*4530*/  LDC R2, c[0x0][0xb0c] ;  /* 0x0002c300ff027b82 */ /* 0x000e620000000800 */
[----:B---3--:R-:W-:Y:S01]  /*4540*/  R2UR UR14, R24 ;  /* 0x00000000180e72ca */ /* 0x008fe200000e0000 */
[----:B------:R-:W-:Y:S02]  /*4550*/  UPRMT UR23, UR45, 0x654, UR23 ;  /* 0x000006542d177896 */ /* 0x000fe40008000017 */
[----:B------:R-:W-:Y:S02]  /*4560*/  UPRMT UR31, UR45, 0x654, UR33 ;  /* 0x000006542d1f7896 */ /* 0x000fe40008000021 */
[----:B------:R-:W-:Y:S02]  /*4570*/  UPRMT UR30, UR45, 0x654, UR25 ;  /* 0x000006542d1e7896 */ /* 0x000fe40008000019 */
[----:B------:R-:W3:Y:S01]  /*4580*/  LDC R17, c[0x0][0xb20] ;  /* 0x0002c800ff117b82 */ /* 0x000ee20000000800 */
[----:B------:R-:W-:Y:S01]  /*4590*/  ISETP.NE.AND P1, PT, R0, 0x1, PT ;  /* 0x000000010000780c */ /* 0x000fe20003f25270 */
[----:B------:R-:W-:-:S02]  /*45a0*/  UISETP.NE.AND.EX UP4, UPT, UR9, URZ, UPT, UP4 ;  /* 0x000000ff0900728c */ /* 0x000fc4000bf85340 */
[----:B------:R-:W-:Y:S02]  /*45b0*/  UPRMT UR15, URZ, 0x654, UR15 ;  /* 0x00000654ff0f7896 */ /* 0x000fe4000800000f */
[----:B------:R-:W-:Y:S02]  /*45c0*/  UPRMT UR45, UR45, 0x654, UR17 ;  /* 0x000006542d2d7896 */ /* 0x000fe40008000011 */
[----:B------:R-:W4:Y:S01]  /*45d0*/  LDC.64 R38, c[0x0][0x348] ;  /* 0x0000d200ff267b82 */ /* 0x000f220000000a00 */
[----:B------:R-:W-:Y:S01]  /*45e0*/  UISETP.NE.AND.EX UP5, UPT, UR5, URZ, UPT, UP5 ;  /* 0x000000ff0500728c */ /* 0x000fe2000bfa5350 */
[----:B------:R-:W-:-:S06]  /*45f0*/  VOTEU.ANY UP3, P0 ;  /* 0x0000000000ff7886 */ /* 0x000fcc0000060100 */
[----:B------:R-:W1:Y:S08]  /*4600*/  LDC.64 R20, c[0x0][0xb10] ;  /* 0x0002c400ff147b82 */ /* 0x000e700000000a00 */
[----:B------:R-:W1:Y:S08]  /*4610*/  LDC.64 R6, c[0x0][0xb18] ;  /* 0x0002c600ff067b82 */ /* 0x000e700000000a00 */
[----:B------:R-:W1:Y:S08]  /*4620*/  LDC.64 R4, c[0x0][0xb28] ;  /* 0x0002ca00ff047b82 */ /* 0x000e700000000a00 */
[----:B------:R-:W1:Y:S08]  /*4630*/  LDC.64 R22, c[0x0][0x990] ;  /* 0x00026400ff167b82 */ /* 0x000e700000000a00 */
[----:B--23--:R-:W1:Y:S02]  /*4640*/  LDC R18, c[0x0][0x374] ;  /* 0x0000dd00ff127b82 */ /* 0x00ce640000000800 */
.L_x_84:
[----:B------:R-:W-:Y:S04]  /*4650*/  SHF.L.U32 R3, R34, 0x1f, RZ ;  /* 0x0000001f22037819 */ /* 0x000fe800000006ff */
[----:B--2---:R-:W2:Y:S02]  /*4660*/  SYNCS.PHASECHK.TRANS64.TRYWAIT P0, [UR22+0x160], R3 ;  /* 0x00016003ff0075a7 */ /* 0x004ea40008001116 */
[----:B--2---:R-:W-:Y:S05]  /*4670*/  @!P0 BRA `(.L_x_74) ;  /* 0x0000004c00588947 */ /* 0x004fea0003800000 */
.L_x_187:
[----:B------:R-:W3:Y:S01]  /*4680*/  LDS.128 R28, [UR22+0x1a0] ;  /* 0x0001a016ff1c7984 */ /* 0x000ee20008000c00 */
[----:B------:R-:W-:Y:S01]  /*4690*/  ISETP.GE.AND P0, PT, R26, 0x1, PT ;  /* 0x000000011a00780c */ /* 0x000fe20003f06270 */
[----:B------:R-:W-:Y:S01]  /*46a0*/  @!PT LDS RZ, [RZ] ;  /* 0x00000000fffff984 */ /* 0x000fe20000000800 */
[----:B------:R-:W-:Y:S01]  /*46b0*/  @!PT LDS RZ, [RZ] ;  /* 0x00000000fffff984 */ /* 0x000fe20000000800 */
[----:B------:R-:W-:Y:S01]  /*46c0*/  @!PT LDS RZ, [RZ] ;  /* 0x00000000fffff984 */ /* 0x000fe20000000800 */
[----:B------:R-:W-:Y:S01]  /*46d0*/  @!PT LDS RZ, [RZ] ;  /* 0x00000000fffff984 */ /* 0x000fe20000000800 */
[----:B------:R5:W-:Y:S06]  /*46e0*/  MEMBAR.ALL.CTA ;  /* 0x0000000000007992 */ /* 0x000bec0000008000 */
[----:B-----5:R-:W5:Y:S02]  /*46f0*/  FENCE.VIEW.ASYNC.S ;  /* 0x00000000000073c6 */ /* 0x020f640000000000 */
[----:B-----5:R-:W-:Y:S01]  /*4700*/  SYNCS.ARRIVE.TRANS64.RED.A1T0 RZ, [UR15], RZ ;  /* 0x000000ffffff79a7 */ /* 0x020fe2000810040f */
[----:B---3--:R-:W-:Y:S11]  /*4710*/  LOP3.LUT P3, RZ, R30, 0x1, RZ, 0xc0, !PT ;  /* 0x000000011eff7812 */ /* 0x008ff6000786c0ff */
[----:B------:R-:W-:Y:S02]  /*4720*/  @!UPT UIADD3 URZ, UPT, UPT, URZ, URZ, URZ ;  /* 0x000000fffffff290 */ /* 0x000fe4000fffe0ff */
[----:B------:R-:W-:Y:S02]  /*4730*/  @P3 MOV R13, R28 ;  /* 0x0000001c000d3202 */ /* 0x000fe40000000f00 */
[----:B------:R-:W-:Y:S01]  /*4740*/  @P3 LOP3.LUT R8, R29, 0xffff, RZ, 0xc0, !PT ;  /* 0x0000ffff1d083812 */ /* 0x000fe200078ec0ff */
[----:B------:R-:W-:Y:S06]  /*4750*/  @!P0 BRA `(.L_x_75) ;  /* 0x0000000000a48947 */ /* 0x000fec0003800000 */
[----:B-1----:R-:W-:Y:S01]  /*4760*/  IMAD.HI.U32 R42, R18, R7, RZ ;  /* 0x00000007122a7227 */ /* 0x002fe200078e00ff */
[----:B------:R-:W-:Y:S02]  /*4770*/  ISETP.NE.AND P0, PT, R6, 0x1, PT ;  /* 0x000000010600780c */ /* 0x000fe40003f05270 */
[----:B------:R-:W-:Y:S01]  /*4780*/  ISETP.NE.AND P2, PT, R26, 0x1, PT ;  /* 0x000000011a00780c */ /* 0x000fe20003f45270 */
[-C--:B------:R-:W-:Y:S01]  /*4790*/  IMAD.HI.U32 R40, R27, R20.reuse, RZ ;  /* 0x000000141b287227 */ /* 0x080fe200078e00ff */
[----:B------:R-:W-:Y:S02]  /*47a0*/  SHF.R.U32.HI R37, RZ, R17, R42 ;  /* 0x00000011ff257219 */ /* 0x000fe4000001162a */
[----:B------:R-:W-:Y:S01]  /*47b0*/  ISETP.NE.AND P4, PT, R2, 0x1, PT ;  /* 0x000000010200780c */ /* 0x000fe20003f85270 */
[----:B------:R-:W-:Y:S01]  /*47c0*/  IMAD.HI.U32 R46, R8, R7, RZ ;  /* 0x00000007082e7227 */ /* 0x000fe200078e00ff */
[----:B------:R-:W-:Y:S02]  /*47d0*/  SHF.R.U32.HI R40, RZ, R21, R40 ;  /* 0x00000015ff287219 */ /* 0x000fe40000011628 */
[----:B--2---:R-:W-:Y:S01]  /*47e0*/  SEL R3, R18, R37, !P0 ;  /* 0x0000002512037207 */ /* 0x004fe20004000000 */
[----:B------:R-:W-:Y:S01]  /*47f0*/  IMAD.HI.U32 R42, R13, R20, RZ ;  /* 0x000000140d2a7227 */ /* 0x000fe200078e00ff */
[----:B------:R-:W-:Y:S02]  /*4800*/  SEL R11, R27, R40, !P4 ;  /* 0x000000281b0b7207 */ /* 0x000fe40006000000 */
[----:B------:R-:W-:Y:S01]  /*4810*/  SHF.R.U32.HI R37, RZ, R17, R46 ;  /* 0x00000011ff257219 */ /* 0x000fe2000001162e */
[-C--:B------:R-:W-:Y:S01]  /*4820*/  IMAD.HI.U32 R44, R3, R4.reuse, RZ ;  /* 0x00000004032c7227 */ /* 0x080fe200078e00ff */
[----:B------:R-:W-:Y:S02]  /*4830*/  SHF.R.U32.HI R42, RZ, R21, R42 ;  /* 0x00000015ff2a7219 */ /* 0x000fe4000001162a */
[----:B------:R-:W-:Y:S01]  /*4840*/  SEL R9, R8, R37, !P0 ;  /* 0x0000002508097207 */ /* 0x000fe20004000000 */
[-C--:B------:R-:W-:Y:S01]  /*4850*/  IMAD.HI.U32 R40, R11, R4.reuse, RZ ;  /* 0x000000040b287227 */ /* 0x080fe200078e00ff */
[-C--:B------:R-:W-:Y:S03]  /*4860*/  @P2 SHF.R.U32.HI R3, RZ, R5.reuse, R44 ;  /* 0x00000005ff032219 */ /* 0x080fe6000001162c */
[----:B------:R-:W-:Y:S01]  /*4870*/  IMAD.HI.U32 R14, R9, R4, RZ ;  /* 0x00000004090e7227 */ /* 0x000fe200078e00ff */
[----:B------:R-:W-:Y:S03]  /*4880*/  @P2 SHF.R.U32.HI R11, RZ, R5, R40 ;  /* 0x00000005ff0b2219 */ /* 0x000fe60000011628 */
[C---:B------:R-:W-:Y:S01]  /*4890*/  IMAD R10, R26.reuse, R3, RZ ;  /* 0x000000031a0a7224 */ /* 0x040fe200078e02ff */
[----:B------:R-:W-:Y:S01]  /*48a0*/  SEL R3, R13, R42, !P4 ;  /* 0x0000002a0d037207 */ /* 0x000fe20006000000 */
[C---:B------:R-:W-:Y:S01]  /*48b0*/  IMAD R12, R26.reuse, R11, RZ ;  /* 0x0000000b1a0c7224 */ /* 0x040fe200078e02ff */
[-C--:B------:R-:W-:Y:S02]  /*48c0*/  SHF.R.U32.HI R14, RZ, R5.reuse, R14 ;  /* 0x00000005ff0e7219 */ /* 0x080fe4000001160e */
[C---:B------:R-:W-:Y:S02]  /*48d0*/  ISETP.GE.AND P0, PT, R9.reuse, R10, PT ;  /* 0x0000000a0900720c */ /* 0x040fe40003f06270 */
[----:B------:R-:W-:Y:S02]  /*48e0*/  SEL R15, R9, R14, !P2 ;  /* 0x0000000e090f7207 */ /* 0x000fe40005000000 */
[C---:B------:R-:W-:Y:S03]  /*48f0*/  ISETP.GE.OR P0, PT, R3.reuse, R12, P0 ;  /* 0x0000000c0300720c */ /* 0x040fe60000706670 */
[----:B------:R-:W-:Y:S04]  /*4900*/  IMAD.MOV R14, RZ, RZ, -R15 ;  /* 0x000000ffff0e7224 */ /* 0x000fe800078e0a0f */
[----:B------:R-:W-:Y:S06]  /*4910*/  IMAD R14, R26, R14, R9 ;  /* 0x0000000e1a0e7224 */ /* 0x000fec00078e0209 */
[C---:B------:R-:W-:Y:S05]  /*4920*/  @!P0 IMAD.HI.U32 R10, R3.reuse, R4, RZ ;  /* 0x00000004030a8227 */ /* 0x040fea00078e00ff */
[----:B------:R-:W-:Y:S04]  /*4930*/  @!P0 SHF.R.U32.HI R10, RZ, R5, R10 ;  /* 0x00000005ff0a8219 */ /* 0x000fe8000001160a */
[----:B------:R-:W-:Y:S01]  /*4940*/  @!P0 SEL R0, R3, R10, !P2 ;  /* 0x0000000a03008207 */ /* 0x000fe20005000000 */
[----:B------:R-:W-:Y:S03]  /*4950*/  IMAD.MOV R10, RZ, RZ, -R3 ;  /* 0x000000ffff0a7224 */ /* 0x000fe600078e0a03 */
[----:B------:R-:W-:Y:S01]  /*4960*/  @!P0 IADD3 R15, PT, PT, R15, -R0, RZ ;  /* 0x800000000f0f8210 */ /* 0x000fe20007ffe0ff */
[----:B------:R-:W-:Y:S01]  /*4970*/  @!P0 IMAD R0, R11, R14, R0 ;  /* 0x0000000e0b008224 */ /* 0x000fe200078e0200 */
[----:B------:R-:W-:Y:S01]  /*4980*/  IADD3 R11, PT, PT, -R9, RZ, RZ ;  /* 0x000000ff090b7210 */ /* 0x000fe20007ffe1ff */
[----:B------:R-:W-:Y:S02]  /*4990*/  IMAD R13, R2, R10, R13 ;  /* 0x0000000a020d7224 */ /* 0x000fe400078e020d */
[----:B------:R-:W-:Y:S02]  /*49a0*/  @!P0 IMAD R9, R15, R26, R3 ;  /* 0x0000001a0f098224 */ /* 0x000fe400078e0203 */
[----:B------:R-:W-:Y:S02]  /*49b0*/  @!P0 IMAD.MOV.U32 R3, RZ, RZ, R0 ;  /* 0x000000ffff038224 */ /* 0x000fe400078e0000 */
[----:B------:R-:W-:Y:S02]  /*49c0*/  IMAD R8, R6, R11, R8 ;  /* 0x0000000b06087224 */ /* 0x000fe400078e0208 */
[----:B------:R-:W-:Y:S02]  /*49d0*/  IMAD R13, R3, R2, R13 ;  /* 0x00000002030d7224 */ /* 0x000fe400078e020d */
[----:B------:R-:W-:Y:S02]  /*49e0*/  IMAD R8, R9, R6, R8 ;  /* 0x0000000609087224 */ /* 0x000fe400078e0208 */
.L_x_75:
[----:B------:R-:W-:Y:S05]  /*49f0*/  BRA.U UP1, `(.L_x_76) ;  /* 0x0000000101107547 */ /* 0x000fea000b800000 */
[----:B--2---:R-:W-:Y:S04]  /*4a00*/  MOV R0, UR6 ;  /* 0x0000000600007c02 */ /* 0x004fe80008000f00 */
[----:B------:R-:W-:Y:S04]  /*4a10*/  SHF.L.U32 R3, R0, 0x1f, RZ ;  /* 0x0000001f00037819 */ /* 0x000fe800000006ff */
[----:B------:R-:W2:Y:S02]  /*4a20*/  SYNCS.PHASECHK.TRANS64.TRYWAIT P0, [UR22+0x158], R3 ;  /* 0x00015803ff0075a7 */ /* 0x000ea40008001116 */
[----:B--2---:R-:W-:Y:S05]  /*4a30*/  @!P0 BRA `(.L_x_77) ;  /* 0x0000004800808947 */ /* 0x004fea0003800000 */
.L_x_76:
[----:B------:R-:W-:Y:S02]  /*4a40*/  R2UR UR34, R16 ;  /* 0x00000000102272ca */ /* 0x000fe400000e0000 */
[----:B------:R-:W-:Y:S02]  /*4a50*/  ISETP.NE.U32.AND P0, PT, RZ, UR4, PT ;  /* 0x00000004ff007c0c */ /* 0x000fe4000bf05070 */
[----:B------:R-:W-:Y:S02]  /*4a60*/  SHF.L.U32 R12, R36, 0x1f, RZ ;  /* 0x0000001f240c7819 */ /* 0x000fe400000006ff */
[----:B------:R-:W-:Y:S07]  /*4a70*/  ISETP.NE.AND.EX P0, PT, RZ, UR5, PT, P0 ;  /* 0x00000005ff007c0c */ /* 0x000fee000bf05300 */
[----:B------:R-:W-:Y:S01]  /*4a80*/  USHF.L.U32 UR34, UR34, 0x7, URZ ;  /* 0x0000000722227899 */ /* 0x000fe200080006ff */
[----:B------:R-:W-:Y:S11]  /*4a90*/  BRA.U !UP5, `(.L_x_78) ;  /* 0x000000010d347547 */ /* 0x000ff6000b800000 */
[----:B------:R-:W-:Y:S01]  /*4aa0*/  UPLOP3.LUT UP0, UPT, UPT, UPT, UP4, 0x80, 0x8 ;  /* 0x000000000008789c */ /* 0x000fe20003f0f040 */
[----:B--2---:R-:W-:Y:S02]  /*4ab0*/  HFMA2 R0, -RZ, RZ, 0, 5.9604644775390625e-08 ;  /* 0x00000001ff007431 */ /* 0x004fe400000001ff */
[----:B------:R-:W-:Y:S03]  /*4ac0*/  IMAD.MOV.U32 R63, RZ, RZ, 0x1 ;  /* 0x00000001ff3f7424 */ /* 0x000fe600078e00ff */
[----:B------:R-:W-:Y:S05]  /*4ad0*/  PLOP3.LUT P2, PT, PT, PT, UP0, 0x80, 0x8 ;  /* 0x000000000008781c */ /* 0x000fea0003f4f008 */
[----:B------:R-:W2:Y:S01]  /*4ae0*/  @UP0 LDCU.64 UR10, c[0x0][0x888] ;  /* 0x00011100ff0a07ac */ /* 0x000ea20008000a00 */
[----:B------:R-:W-:Y:S07]  /*4af0*/  @UP0 UIMAD UR8, UR57, UR4, URZ ;  /* 0x00000004390802a4 */ /* 0x000fee000f8e02ff */
[----:B------:R-:W-:Y:S01]  /*4b00*/  @!P2 PRMT R63, R0, 0x7610, R63 ;  /* 0x00007610003fa816 */ /* 0x000fe2000000003f */
[----:B--2---:R-:W-:Y:S03]  /*4b10*/  @UP0 UIMAD.WIDE UR10, UR8, 0x4, UR10 ;  /* 0x00000004080a08a5 */ /* 0x004fe6000f8e020a */
[----:B------:R-:W2:Y:S03]  /*4b20*/  @!UP0 LDCU UR8, c[0x0][0x880] ;  /* 0x00011000ff0887ac */ /* 0x000ea60008000800 */
[----:B------:R-:W-:Y:S01]  /*4b30*/  IMAD.U32 R10, RZ, RZ, UR10 ;  /* 0x0000000aff0a7e24 */ /* 0x000fe2000f8e00ff */
[----:B------:R-:W-:Y:S05]  /*4b40*/  MOV R11, UR11 ;  /* 0x0000000b000b7c02 */ /* 0x000fea0008000f00 */
[----:B------:R3:W5:Y:S02]  /*4b50*/  @P2 LDG.E R35, desc[UR48][R10.64] ;  /* 0x000000300a232981 */ /* 0x000764000c1e1900 */
[----:B--23--:R-:W-:Y:S07]  /*4b60*/  @!P2 IMAD.U32 R35, RZ, RZ, UR8 ;  /* 0x00000008ff23ae24 */ /* 0x00cfee000f8e00ff */
.L_x_78:
[----:B-----5:R-:W-:Y:S01]  /*4b70*/  @!P0 FSETP.EQ.AND P4, PT, R35, RZ, PT ;  /* 0x000000ff2300820b */ /* 0x020fe20003f82000 */
[----:B------:R-:W-:Y:S01]  /*4b80*/  @!UPT UIADD3 URZ, UPT, UPT, URZ, URZ, URZ ;  /* 0x000000fffffff290 */ /* 0x000fe2000fffe0ff */
[----:B------:R-:W-:Y:S11]  /*4b90*/  @!P0 BRA `(.L_x_79) ;  /* 0x0000000000148947 */ /* 0x000ff60003800000 */
[----:B------:R-:W-:Y:S02]  /*4ba0*/  LOP3.LUT P0, RZ, R63, 0xff, RZ, 0xc0, !PT ;  /* 0x000000ff3fff7812 */ /* 0x000fe4000780c0ff */
[----:B------:R-:W-:Y:S04]  /*4bb0*/  PLOP3.LUT P4, PT, PT, PT, UP0, 0x80, 0x8 ;  /* 0x000000000008781c */ /* 0x000fe80003f8f008 */
[----:B------:R-:W-:Y:S07]  /*4bc0*/  PLOP3.LUT P4, PT, P4, PT, PT, 0x8, 0x80 ;  /* 0x000000000080781c */ /* 0x000fee000278e170 */
[----:B------:R-:W-:Y:S11]  /*4bd0*/  @P0 FSETP.EQ.AND P4, PT, R35, RZ, PT ;  /* 0x000000ff2300020b */ /* 0x000ff60003f82000 */
[----:B------:R-:W-:Y:S02]  /*4be0*/  @!UPT UIADD3 URZ, UPT, UPT, URZ, URZ, URZ ;  /* 0x000000fffffff290 */ /* 0x000fe4000fffe0ff */
.L_x_79:
[----:B------:R-:W-:Y:S01]  /*4bf0*/  ISETP.NE.AND P0, PT, R24, 0x1, PT ;  /* 0x000000011800780c */ /* 0x000fe20003f05270 */
[----:B------:R-:W3:Y:S01]  /*4c00*/  SYNCS.PHASECHK.TRANS64.TRYWAIT P2, [UR22+0x130], R12 ;  /* 0x0001300cff0075a7 */ /* 0x000ee20008041116 */
[----:B------:R-:W-:Y:S04]  /*4c10*/  IMAD.SHL.U32 R10, R19, 0x40, RZ ;  /* 0x00000040130a7824 */ /* 0x000fe800078e00ff */
[C---:B------:R-:W-:Y:S01]  /*4c20*/  IMAD.HI.U32 R9, R10.reuse, R25, RZ ;  /* 0x000000190a097227 */ /* 0x040fe200078e00ff */
[C---:B------:R-:W-:Y:S04]  /*4c30*/  R2UR UR35, R10.reuse ;  /* 0x000000000a2372ca */ /* 0x040fe800000e0000 */
[----:B------:R-:W-:Y:S04]  /*4c40*/  SHF.R.U32.HI R9, RZ, R32, R9 ;  /* 0x00000020ff097219 */ /* 0x000fe80000011609 */
[----:B------:R-:W-:Y:S02]  /*4c50*/  SEL R9, R10, R9, !P0 ;  /* 0x000000090a097207 */ /* 0x000fe40004000000 */
[----:B------:R-:W-:Y:S02]  /*4c60*/  ELECT P0, URZ, PT ;  /* 0x0000000000ff782f */ /* 0x000fe40003800000 */
[C---:B------:R-:W-:Y:S01]  /*4c70*/  R2UR UR8, R9.reuse ;  /* 0x00000000090872ca */ /* 0x040fe200000e0000 */
[C---:B-12---:R-:W-:Y:S01]  /*4c80*/  IMAD.HI.U32 R0, R9.reuse, R22, RZ ;  /* 0x0000001609007227 */ /* 0x046fe200078e00ff */
[----:B------:R-:W-:Y:S02]  /*4c90*/  PLOP3.LUT P4, PT, P4, P0, PT, 0xf2, 0x2f ;  /* 0x00000000002f781c */ /* 0x000fe40002781e72 */
[----:B------:R-:W-:Y:S01]  /*4ca0*/  R2UR UR36, R9 ;  /* 0x00000000092472ca */ /* 0x000fe200000e0000 */
[----:B------:R-:W-:Y:S01]  /*4cb0*/  IMAD.MOV R3, RZ, RZ, -R9 ;  /* 0x000000ffff037224 */ /* 0x000fe200078e0a09 */
[----:B------:R-:W-:Y:S04]  /*4cc0*/  SHF.R.U32.HI R0, RZ, R23, R0 ;  /* 0x00000017ff007219 */ /* 0x000fe80000011600 */
[----:B------:R-:W-:Y:S02]  /*4cd0*/  R2UR UR37, R0 ;  /* 0x00000000002572ca */ /* 0x000fe400000e0000 */
[----:B------:R-:W-:Y:S03]  /*4ce0*/  R2UR UR9, R3 ;  /* 0x00000000030972ca */ /* 0x000fe600000e0000 */
[----:B----4-:R-:W-:Y:S08]  /*4cf0*/  @!P4 IADD3 R9, P0, PT, R38, 0x580, RZ ;  /* 0x000005802609c810 */ /* 0x010ff00007f1e0ff */
[----:B------:R-:W-:Y:S02]  /*4d00*/  USEL UR37, UR8, UR37, !UP3 ;  /* 0x0000002508257287 */ /* 0x000fe4000d800000 */
[----:B------:R-:W-:Y:S04]  /*4d10*/  UIMAD UR35, UR14, UR9, UR35 ;  /* 0x000000090e2372a4 */ /* 0x000fe8000f8e0223 */
[----:B------:R-:W-:Y:S05]  /*4d20*/  IMAD R0, RZ, RZ, -UR37 ;  /* 0x80000025ff007e24 */ /* 0x000fea000f8e02ff */
[----:B------:R-:W-:Y:S01]  /*4d30*/  R2UR UR8, R0 ;  /* 0x00000000000872ca */ /* 0x000fe200000e0000 */
[----:B------:R-:W-:Y:S11]  /*4d40*/  @!P4 IMAD.X R0, RZ, RZ, R39, P0 ;  /* 0x000000ffff00c224 */ /* 0x000ff600000e0627 */
[----:B------:R-:W-:Y:S01]  /*4d50*/  @!UPT UIADD3 URZ, UPT, UPT, URZ, URZ, URZ ;  /* 0x000000fffffff290 */ /* 0x000fe2000fffe0ff */
[----:B------:R-:W-:Y:S01]  /*4d60*/  UIMAD UR36, UR7, UR8, UR36 ;  /* 0x00000008072472a4 */ /* 0x000fe2000f8e0224 */
[----:B---3--:R-:W-:Y:S11]  /*4d70*/  @!P2 BRA `(.L_x_80) ;  /* 0x0000004400c8a947 */ /* 0x008ff60003800000 */
.L_x_190:
[----:B------:R-:W-:Y:S01]  /*4d80*/  @!P4 R2UR UR8, R9 ;  /* 0x000000000908c2ca */ /* 0x000fe200000e0000 */
[----:B------:R-:W-:Y:S01]  /*4d90*/  VOTEU.ALL UP2, P4 ;  /* 0x0000000000ff7886 */ /* 0x000fe20002040000 */
[----:B------:R-:W-:Y:S01]  /*4da0*/  @!P4 R2UR UR9, R0 ;  /* 0x000000000009c2ca */ /* 0x000fe200000e0000 */
[----:B------:R-:W-:Y:S01]  /*4db0*/  VOTEU.ALL UP1, P4 ;  /* 0x0000000000ff7886 */ /* 0x000fe20002020000 */
[----:B------:R-:W-:Y:S01]  /*4dc0*/  @!P4 IMAD.MOV.U32 R0, RZ, RZ, 0x1000 ;  /* 0x00001000ff00c424 */ /* 0x000fe200078e00ff */
[----:B------:R-:W-:Y:S01]  /*4dd0*/  @!P4 IADD3 R9, P0, PT, R38, 0x580, RZ ;  /* 0x000005802609c810 */ /* 0x000fe20007f1e0ff */
[----:B------:R-:W-:Y:S07]  /*4de0*/  @!UP2 UIADD3 UR32, UPT, UPT, UR22, 0x200, URZ ;  /* 0x000002001620a890 */ /* 0x000fee000fffe0ff */
[----:B------:R-:W-:Y:S02]  /*4df0*/  IMAD.U32 R10, RZ, RZ, UR8 ;  /* 0x00000008ff0a7e24 */ /* 0x000fe4000f8e00ff */
[----:B------:R-:W-:Y:S01]  /*4e00*/  IMAD.U32 R11, RZ, RZ, UR9 ;  /* 0x00000009ff0b7e24 */ /* 0x000fe2000f8e00ff */
[----:B------:R-:W-:Y:S02]  /*4e10*/  @!UP2 UPRMT UR9, URZ, 0x40, URZ ;  /* 0x00000040ff09a896 */ /* 0x000fe400080000ff */
[----:B------:R-:W-:Y:S02]  /*4e20*/  @!P4 R2UR UR10, R10 ;  /* 0x000000000a0ac2ca */ /* 0x000fe400000e0000 */
[----:B------:R-:W-:Y:S01]  /*4e30*/  @!P4 R2UR UR11, R11 ;  /* 0x000000000b0bc2ca */ /* 0x000fe200000e0000 */
[----:B------:R-:W-:Y:S11]  /*4e40*/  @!UP2 UPRMT UR8, UR9, 0x5410, URZ ;  /* 0x000054100908a896 */ /* 0x000ff600080000ff */
[----:B------:R-:W-:Y:S01]  /*4e50*/  @!UPT UIADD3 URZ, UPT, UPT, URZ, URZ, URZ ;  /* 0x000000fffffff290 */ /* 0x000fe2000fffe0ff */
[----:B------:R2:W-:Y:S01]  /*4e60*/  @!UP1 UTMALDG.4D.IM2COL [UR32], [UR10], UR8 ;  /* 0x000000200a0093b4 */ /* 0x0005e20008058008 */
[----:B------:R3:W-:Y:S01]  /*4e70*/  @!P4 SYNCS.ARRIVE.TRANS64.RED.A0TR RZ, [UR22+0x110], R0 ;  /* 0x00011000ffffc9a7 */ /* 0x0007e20008300416 */
[----:B------:R-:W-:Y:S01]  /*4e80*/  SYNCS.ARRIVE.TRANS64.RED.A1T0 RZ, [UR31], RZ ;  /* 0x000000ffffff79a7 */ /* 0x000fe2000810041f */
[----:B---3--:R-:W-:Y:S01]  /*4e90*/  @!P4 IMAD.X R0, RZ, RZ, R39, P0 ;  /* 0x000000ffff00c224 */ /* 0x008fe200000e0627 */
[----:B------:R-:W3:Y:S02]  /*4ea0*/  SYNCS.PHASECHK.TRANS64.TRYWAIT P2, [UR22+0x138], R12 ;  /* 0x0001380cff0075a7 */ /* 0x000ee40008041116 */
[----:B--23--:R-:W-:Y:S05]  /*4eb0*/  @!P2 BRA `(.L_x_81) ;  /* 0x000000440090a947 */ /* 0x00cfea0003800000 */
.L_x_192:
[----:B------:R-:W-:Y:S01]  /*4ec0*/  @!P4 R2UR UR8, R0 ;  /* 0x000000000008c2ca */ /* 0x000fe200000e0000 */
[----:B------:R-:W-:Y:S01]  /*4ed0*/  VOTEU.ALL UP2, P4 ;  /* 0x0000000000ff7886 */ /* 0x000fe20002040000 */
[----:B------:R-:W-:Y:S01]  /*4ee0*/  @!P4 R2UR UR9, R9 ;  /* 0x000000000909c2ca */ /* 0x000fe200000e0000 */
[----:B------:R-:W-:Y:S01]  /*4ef0*/  VOTEU.ALL UP1, P4 ;  /* 0x0000000000ff7886 */ /* 0x000fe20002020000 */
[----:B------:R-:W-:Y:S01]  /*4f00*/  @!P4 IMAD.MOV.U32 R0, RZ, RZ, 0x1000 ;  /* 0x00001000ff00c424 */ /* 0x000fe200078e00ff */
[----:B------:R-:W-:Y:S01]  /*4f10*/  UMOV UR27, UR35 ;  /* 0x00000023001b7c82 */ /* 0x000fe20008000000 */
[----:B------:R-:W-:Y:S01]  /*4f20*/  @!UP2 UIADD3 UR26, UPT, UPT, UR34, 0x20, URZ ;  /* 0x00000020221aa890 */ /* 0x000fe2000fffe0ff */
[----:B------:R-:W-:Y:S01]  /*4f30*/  @!P4 IADD3 R19, P0, PT, R38, 0x580, RZ ;  /* 0x000005802613c810 */ /* 0x000fe20007f1e0ff */
[----:B------:R-:W-:Y:S01]  /*4f40*/  @!UP2 UIADD3 UR24, UPT, UPT, UR22, 0x1200, URZ ;  /* 0x000012001618a890 */ /* 0x000fe2000fffe0ff */
[----:B------:R-:W-:Y:S01]  /*4f50*/  UMOV UR28, UR36 ;  /* 0x00000024001c7c82 */ /* 0x000fe20008000000 */
[----:B------:R-:W-:Y:S02]  /*4f60*/  UMOV UR29, UR37 ;  /* 0x00000025001d7c82 */ /* 0x000fe40008000000 */
[----:B------:R-:W-:Y:S02]  /*4f70*/  @!P4 IMAD.X R16, RZ, RZ, R39, P0 ;  /* 0x000000ffff10c224 */ /* 0x000fe400000e0627 */
        /* <DEDUP_REMOVED lines=10> */
[----:B------:R-:W3:Y:S02]  /*5020*/  SYNCS.PHASECHK.TRANS64.TRYWAIT P2, [UR22+0x140], R12 ;  /* 0x0001400cff0075a7 */ /* 0x000ee40008041116 */
[----:B--23--:R-:W-:Y:S05]  /*5030*/  @!P2 BRA `(.L_x_82) ;  /* 0x000000440048a947 */ /* 0x00cfea0003800000 */
.L_x_194:
[----:B------:R-:W2:Y:S01]  /*5040*/  LDC.64 R14, c[0x0][0xb10] ;  /* 0x0002c400ff0e7b82 */ /* 0x000ea20000000a00 */
[----:B------:R-:W-:Y:S01]  /*5050*/  @!P4 R2UR UR8, R16 ;  /* 0x000000001008c2ca */ /* 0x000fe200000e0000 */
[----:B------:R-:W-:Y:S01]  /*5060*/  VOTEU.ALL UP2, P4 ;  /* 0x0000000000ff7886 */ /* 0x000fe20002040000 */
[----:B------:R-:W-:Y:S01]  /*5070*/  @!P4 R2UR UR9, R19 ;  /* 0x000000001309c2ca */ /* 0x000fe200000e0000 */
[----:B------:R-:W-:Y:S01]  /*5080*/  VOTEU.ALL UP1, P4 ;  /* 0x0000000000ff7886 */ /* 0x000fe20002020000 */
[----:B------:R-:W-:Y:S03]  /*5090*/  @!P4 IMAD.MOV.U32 R16, RZ, RZ, 0x1000 ;  /* 0x00001000ff10c424 */ /* 0x000fe600078e00ff */
[----:B------:R-:W3:Y:S01]  /*50a0*/  LDC.64 R10, c[0x0][0xb18] ;  /* 0x0002c600ff0a7b82 */ /* 0x000ee20000000a00 */
[----:B------:R-:W-:Y:S01]  /*50b0*/  @!UP2 UIADD3 UR18, UPT, UPT, UR34, 0x40, URZ ;  /* 0x000000402212a890 */ /* 0x000fe2000fffe0ff */
[----:B------:R-:W-:Y:S01]  /*50c0*/  @P3 SHF.R.U32.HI R28, RZ, 0x10, R29 ;  /* 0x00000010ff1c3819 */ /* 0x000fe2000001161d */
[----:B------:R-:W-:Y:S01]  /*50d0*/  @!UP2 UIADD3 UR16, UPT, UPT, UR22, 0x2200, URZ ;  /* 0x000022001610a890 */ /* 0x000fe2000fffe0ff */
[----:B------:R-:W-:Y:S04]  /*50e0*/  UMOV UR19, UR35 ;  /* 0x0000002300137c82 */ /* 0x000fe80008000000 */
[----:B------:R-:W4:Y:S01]  /*50f0*/  @!P1 LDC R0, c[0x0][0xb20] ;  /* 0x0002c800ff009b82 */ /* 0x000f220000000800 */
[----:B------:R-:W-:Y:S01]  /*5100*/  UMOV UR20, UR36 ;  /* 0x0000002400147c82 */ /* 0x000fe20008000000 */
[----:B------:R-:W-:Y:S01]  /*5110*/  IMAD.U32 R41, RZ, RZ, UR8 ;  /* 0x00000008ff297e24 */ /* 0x000fe2000f8e00ff */
[----:B------:R-:W-:Y:S05]  /*5120*/  UMOV UR21, UR37 ;  /* 0x0000002500157c82 */ /* 0x000fea0008000000 */
[----:B-1----:R-:W1:Y:S01]  /*5130*/  @!P1 LDC R3, c[0x0][0xb0c] ;  /* 0x0002c300ff039b82 */ /* 0x002e620000000800 */
[----:B------:R-:W-:Y:S01]  /*5140*/  IMAD.U32 R40, RZ, RZ, UR9 ;  /* 0x00000009ff287e24 */ /* 0x000fe2000f8e00ff */
[----:B------:R-:W-:Y:S01]  /*5150*/  @!UP2 UPRMT UR9, URZ, 0x40, URZ ;  /* 0x00000040ff09a896 */ /* 0x000fe200080000ff */
[----:B------:R-:W-:Y:S02]  /*5160*/  @!P4 R2UR UR11, R41 ;  /* 0x00000000290bc2ca */ /* 0x000fe400000e0000 */
[----:B------:R-:W-:Y:S01]  /*5170*/  @P3 R2UR UR57, R28 ;  /* 0x000000001c3932ca */ /* 0x000fe200000e0000 */
[----:B------:R-:W-:Y:S01]  /*5180*/  @!UP2 UPRMT UR8, UR9, 0x5410, URZ ;  /* 0x000054100908a896 */ /* 0x000fe200080000ff */
[----:B------:R-:W-:Y:S11]  /*5190*/  @!P4 R2UR UR10, R40 ;  /* 0x00000000280ac2ca */ /* 0x000ff600000e0000 */
[----:B------:R-:W-:Y:S02]  /*51a0*/  @!UPT UIADD3 URZ, UPT, UPT, URZ, URZ, URZ ;  /* 0x000000fffffff290 */ /* 0x000fe4000fffe0ff */
[----:B------:R1:W-:Y:S01]  /*51b0*/  @!UP1 UTMALDG.4D.IM2COL [UR16], [UR10], UR8 ;  /* 0x000000100a0093b4 */ /* 0x0003e20008058008 */
[----:B------:R1:W-:Y:S02]  /*51c0*/  @!P4 SYNCS.ARRIVE.TRANS64.RED.A0TR RZ, [UR22+0x120], R16 ;  /* 0x00012010ffffc9a7 */ /* 0x0003e40008300416 */
[----:B-1----:R-:W-:Y:S01]  /*51d0*/  @!P1 ISETP.NE.AND P2, PT, R3, 0x1, PT ;  /* 0x000000010300980c */ /* 0x002fe20003f45270 */
[C---:B--2---:R-:W-:Y:S01]  /*51e0*/  @!P1 IMAD.HI.U32 R14, R13.reuse, R14, RZ ;  /* 0x0000000e0d0e9227 */ /* 0x044fe200078e00ff */
[----:B---3--:R-:W-:Y:S03]  /*51f0*/  @!P1 ISETP.NE.AND P0, PT, R10, 0x1, PT ;  /* 0x000000010a00980c */ /* 0x008fe60003f05270 */
[C---:B------:R-:W-:Y:S01]  /*5200*/  @!P1 IMAD.HI.U32 R11, R8.reuse, R11, RZ ;  /* 0x0000000b080b9227 */ /* 0x040fe200078e00ff */
[----:B------:R-:W-:Y:S04]  /*5210*/  @!P1 SHF.R.U32.HI R14, RZ, R15, R14 ;  /* 0x0000000fff0e9219 */ /* 0x000fe8000001160e */
[----:B----4-:R-:W-:Y:S02]  /*5220*/  @!P1 SHF.R.U32.HI R9, RZ, R0, R11 ;  /* 0x00000000ff099219 */ /* 0x010fe4000001160b */
[----:B------:R-:W-:Y:S01]  /*5230*/  @!P1 SEL R14, R13, R14, !P2 ;  /* 0x0000000e0d0e9207 */ /* 0x000fe20005000000 */
[----:B------:R-:W-:Y:S01]  /*5240*/  SYNCS.ARRIVE.TRANS64.RED.A1T0 RZ, [UR45], RZ ;  /* 0x000000ffffff79a7 */ /* 0x000fe2000810042d */
[----:B------:R-:W-:Y:S05]  /*5250*/  @!P1 SEL R9, R8, R9, !P0 ;  /* 0x0000000908099207 */ /* 0x000fea0004000000 */
[----:B------:R-:W-:Y:S01]  /*5260*/  @!P1 IMAD.IADD R0, R9, 0x1, -R14 ;  /* 0x0000000109009824 */ /* 0x000fe200078e0a0e */
[----:B------:R-:W1:Y:S01]  /*5270*/  SYNCS.PHASECHK.TRANS64.TRYWAIT P5, [UR22+0x148], R12 ;  /* 0x0001480cff0075a7 */ /* 0x000e6200080a1116 */
[----:B------:R-:W-:Y:S02]  /*5280*/  @!P1 IMAD.IADD R9, R14, 0x1, -R9 ;  /* 0x000000010e099824 */ /* 0x000fe400078e0a09 */
[----:B------:R-:W-:Y:S02]  /*5290*/  @!P1 IMAD R13, R0, R3, R13 ;  /* 0x00000003000d9224 */ /* 0x000fe400078e020d */
[----:B------:R-:W-:Y:S01]  /*52a0*/  @!P1 IMAD R8, R9, R10, R8 ;  /* 0x0000000a09089224 */ /* 0x000fe200078e0208 */
[----:B-1----:R-:W-:Y:S06]  /*52b0*/  @!P5 BRA `(.L_x_83) ;  /* 0x0000004000c0d947 */ /* 0x002fec0003800000 */
.L_x_196:
[----:B-1----:R-:W-:Y:S01]  /*52c0*/  @!P4 IADD3 R3, P0, PT, R38, 0x580, RZ ;  /* 0x000005802603c810 */ /* 0x002fe20007f1e0ff */
[----:B------:R-:W-:Y:S01]  /*52d0*/  VOTEU.ALL UP2, P4 ;  /* 0x0000000000ff7886 */ /* 0x000fe20002040000 */
[----:B------:R-:W-:Y:S01]  /*52e0*/  VOTEU.ALL UP1, P4 ;  /* 0x0000000000ff7886 */ /* 0x000fe20002020000 */
[----:B------:R-:W-:Y:S01]  /*52f0*/  UMOV UR11, UR35 ;  /* 0x00000023000b7c82 */ /* 0x000fe20008000000 */
[----:B------:R-:W-:Y:S01]  /*5300*/  @!P4 R2UR UR9, R3 ;  /* 0x000000000309c2ca */ /* 0x000fe200000e0000 */
[----:B------:R-:W-:Y:S01]  /*5310*/  @!P4 IMAD.X R0, RZ, RZ, R39, P0 ;  /* 0x000000ffff00c224 */ /* 0x000fe200000e0627 */
[----:B------:R-:W-:Y:S01]  /*5320*/  @!UP2 UPRMT UR16, URZ, 0x40, URZ ;  /* 0x00000040ff10a896 */ /* 0x000fe200080000ff */
[----:B------:R-:W-:Y:S01]  /*5330*/  LOP3.LUT R36, R36, 0x1, RZ, 0x3c, !PT ;  /* 0x0000000124247812 */ /* 0x000fe200078e3cff */
[----:B------:R-:W-:Y:S01]  /*5340*/  @!UP2 UIADD3 UR10, UPT, UPT, UR34, 0x60, URZ ;  /* 0x00000060220aa890 */ /* 0x000fe2000fffe0ff */
[----:B------:R-:W-:Y:S01]  /*5350*/  LOP3.LUT R34, R34, 0x1, RZ, 0x3c, !PT ;  /* 0x0000000122227812 */ /* 0x000fe200078e3cff */
[----:B------:R-:W-:Y:S01]  /*5360*/  @!UP2 UPRMT UR20, UR16, 0x5410, URZ ;  /* 0x000054101014a896 */ /* 0x000fe200080000ff */
[----:B------:R-:W-:Y:S01]  /*5370*/  @!P4 R2UR UR8, R0 ;  /* 0x000000000008c2ca */ /* 0x000fe200000e0000 */
[----:B------:R-:W-:Y:S01]  /*5380*/  UMOV UR12, UR36 ;  /* 0x00000024000c7c82 */ /* 0x000fe20008000000 */
[----:B------:R-:W-:Y:S01]  /*5390*/  UMOV UR13, UR37 ;  /* 0x00000025000d7c82 */ /* 0x000fe20008000000 */
[----:B------:R-:W-:Y:S02]  /*53a0*/  IMAD.IADD R16, R8, 0x1, R62 ;  /* 0x0000000108107824 */ /* 0x000fe400078e023e */
[----:B------:R-:W-:Y:S02]  /*53b0*/  IMAD.IADD R19, R13, 0x1, R64 ;  /* 0x000000010d137824 */ /* 0x000fe400078e0240 */
[----:B------:R-:W-:Y:S01]  /*53c0*/  IMAD.U32 R10, RZ, RZ, UR9 ;  /* 0x00000009ff0a7e24 */ /* 0x000fe2000f8e00ff */
[----:B------:R-:W-:Y:S04]  /*53d0*/  @!UP2 UIADD3 UR9, UPT, UPT, UR22, 0x128, URZ ;  /* 0x000001281609a890 */ /* 0x000fe8000fffe0ff */
[----:B------:R-:W-:Y:S01]  /*53e0*/  @!P4 R2UR UR18, R10 ;  /* 0x000000000a12c2ca */ /* 0x000fe200000e0000 */
[----:B------:R-:W-:Y:S01]  /*53f0*/  IMAD.U32 R11, RZ, RZ, UR8 ;  /* 0x00000008ff0b7e24 */ /* 0x000fe2000f8e00ff */
[----:B------:R-:W-:Y:S04]  /*5400*/  @!UP2 UIADD3 UR8, UPT, UPT, UR22, 0x3200, URZ ;  /* 0x000032001608a890 */ /* 0x000fe8000fffe0ff */
[----:B------:R-:W-:Y:S11]  /*5410*/  @!P4 R2UR UR19, R11 ;  /* 0x000000000b13c2ca */ /* 0x000ff600000e0000 */
[----:B------:R-:W-:Y:S02]  /*5420*/  @!UPT UIADD3 URZ, UPT, UPT, URZ, URZ, URZ ;  /* 0x000000fffffff290 */ /* 0x000fe4000fffe0ff */
[----:B------:R2:W-:Y:S01]  /*5430*/  @!UP1 UTMALDG.4D.IM2COL [UR8], [UR18], UR20 ;  /* 0x00000008120093b4 */ /* 0x0005e20008058014 */
[----:B------:R2:W-:Y:S01]  /*5440*/  @!P4 SYNCS.ARRIVE.TRANS64.RED.A0TR RZ, [UR22+0x128], R33 ;  /* 0x00012821ffffc9a7 */ /* 0x0005e20008300416 */
[----:B------:R-:W-:Y:S01]  /*5450*/  UPLOP3.LUT UP1, UPT, UPT, UPT, UPT, 0x80, 0x8 ;  /* 0x000000000008789c */ /* 0x000fe20003f2f070 */
[----:B------:R-:W-:Y:S01]  /*5460*/  SYNCS.ARRIVE.TRANS64.RED.A1T0 RZ, [UR23], RZ ;  /* 0x000000ffffff79a7 */ /* 0x000fe20008100417 */
[----:B------:R-:W-:Y:S09]  /*5470*/  @P3 BRA `(.L_x_84) ;  /* 0xfffffff000743947 */ /* 0x000ff2000383ffff */
[----:B------:R-:W-:-:S04]  /*5480*/  SHF.L.U32 R3, R36, 0x1f, RZ ;  /* 0x0000001f24037819 */ /* 0x000fc800000006ff */
[----:B------:R-:W1:Y:S02]  /*5490*/  SYNCS.PHASECHK.TRANS64.TRYWAIT P0, [UR22+0x130], R3 ;  /* 0x00013003ff0075a7 */ /* 0x000e640008001116 */
[----:B-1----:R-:W-:Y:S05]  /*54a0*/  @!P0 BRA `(.L_x_85) ;  /* 0x00000040005c8947 */ /* 0x002fea0003800000 */
.L_x_198:
[----:B------:R-:W3:Y:S02]  /*54b0*/  SYNCS.PHASECHK.TRANS64.TRYWAIT P0, [UR22+0x138], R3 ;  /* 0x00013803ff0075a7 */ /* 0x000ee40008001116 */
[----:B---3--:R-:W-:Y:S05]  /*54c0*/  @!P0 BRA `(.L_x_86) ;  /* 0x00000040006c8947 */ /* 0x008fea0003800000 */
.L_x_200:
[----:B------:R-:W3:Y:S02]  /*54d0*/  SYNCS.PHASECHK.TRANS64.TRYWAIT P0, [UR22+0x140], R3 ;  /* 0x00014003ff0075a7 */ /* 0x000ee40008001116 */
[----:B---3--:R-:W-:Y:S05]  /*54e0*/  @!P0 BRA `(.L_x_87) ;  /* 0x00000040007c8947 */ /* 0x008fea0003800000 */
.L_x_202:
[----:B-1----:R-:W-:-:S07]  /*54f0*/  MOV R0, UR22 ;  /* 0x0000001600007c02 */ /* 0x002fce0008000f00 */
.L_x_88:
[----:B-1----:R-:W-:-:S04]  /*5500*/  SHF.L.U32 R3, R36, 0x1f, RZ ;  /* 0x0000001f24037819 */ /* 0x002fc800000006ff */
[----:B------:R1:W3:Y:S03]  /*5510*/  SYNCS.PHASECHK.TRANS64.TRYWAIT P0, [R0+URZ+0x148], R3 ;  /* 0x00014803000075a7 */ /* 0x0002e600080011ff */
[----:B---3--:R-:W-:Y:S05]  /*5520*/  @!P0 NANOSLEEP.SYNCS 0x989680 ;  /* 0x009896800000895d */ /* 0x008fea0003900000 */
[----:B------:R-:W3:Y:S02]  /*5530*/  @!P0 SYNCS.PHASECHK.TRANS64 P0, [R0+URZ+0x148], R3 ;  /* 0x00014803000085a7 */ /* 0x000ee400080010ff */
[----:B--23--:R-:W-:Y:S05]  /*5540*/  @P0 EXIT ;  /* 0x000000000000094d */ /* 0x00cfea0003800000 */
[----:B------:R-:W-:Y:S05]  /*5550*/  BRA `(.L_x_88) ;  /* 0xfffffffc00e87947 */ /* 0x000fea000383ffff */
.L_x_73:
[----:B------:R-:W-:-:S06]  /*5560*/  UISETP.GE.AND UP1, UPT, UR8, 0x4, UPT ;  /* 0x000000040800788c */ /* 0x000fcc000bf26270 */
[----:B------:R-:W-:-:S13]  /*5570*/  PLOP3.LUT P0, PT, PT, PT, UP1, 0x80, 0x8 ;  /* 0x000000000008781c */ /* 0x000fda0003f0f018 */
[----:B------:R-:W-:Y:S05]  /*5580*/  @!P0 EXIT ;  /* 0x000000000000894d */ /* 0x000fea0003800000 */
[----:B------:R-:W-:Y:S01]  /*5590*/  BAR.SYNC.DEFER_BLOCKING 0x6, 0xa0 ;  /* 0x0182800000007b1d */ /* 0x000fe20000010000 */
[C---:B------:R-:W-:Y:S01]  /*55a0*/  IMAD.SHL.U32 R4, R72.reuse, 0x20, RZ ;  /* 0x0000002048047824 */ /* 0x040fe200078e00ff */
[----:B------:R-:W-:Y:S01]  /*55b0*/  SHF.R.U32.HI R5, RZ, 0x1, R72 ;  /* 0x00000001ff057819 */ /* 0x000fe20000011648 */
[C---:B------:R-:W-:Y:S01]  /*55c0*/  IMAD.SHL.U32 R0, R72.reuse, 0x4, RZ ;  /* 0x0000000448007824 */ /* 0x040fe200078e00ff */
[C---:B------:R-:W-:Y:S01]  /*55d0*/  LOP3.LUT P0, RZ, R72.reuse, 0x4, RZ, 0xc0, !PT ;  /* 0x0000000448ff7812 */ /* 0x040fe2000780c0ff */
[----:B------:R-:W-:Y:S01]  /*55e0*/  IMAD.SHL.U32 R71, R72, 0x10, RZ ;  /* 0x0000001048477824 */ /* 0x000fe200078e00ff */
[----:B------:R-:W-:Y:S01]  /*55f0*/  UMOV UR50, 0x400 ;  /* 0x0000040000327882 */ /* 0x000fe20000000000 */
[----:B------:R-:W-:Y:S01]  /*5600*/  LOP3.LUT R3, R4, 0xc0, RZ, 0xc0, !PT ;  /* 0x000000c004037812 */ /* 0x000fe200078ec0ff */
[----:B------:R-:W-:Y:S01]  /*5610*/  ULEA UR50, UR45, UR50, 0x18 ;  /* 0x000000322d327291 */ /* 0x000fe2000f8ec0ff */
[----:B------:R-:W1:Y:S01]  /*5620*/  LDC R67, c[0x0][0x370] ;  /* 0x0000dc00ff437b82 */ /* 0x000e620000000800 */
[----:B------:R-:W-:Y:S01]  /*5630*/  LOP3.LUT R71, R71, 0x600, RZ, 0xc0, !PT ;  /* 0x0000060047477812 */ /* 0x000fe200078ec0ff */
[----:B------:R-:W-:Y:S01]  /*5640*/  IMAD.U32 R32, R72, 0x10000, RZ ;  /* 0x0001000048207824 */ /* 0x000fe200078e00ff */
[----:B------:R-:W-:Y:S01]  /*5650*/  LOP3.LUT R0, R3, 0x18, R0, 0xf8, !PT ;  /* 0x0000001803007812 */ /* 0x000fe200078ef800 */
[----:B------:R-:W-:Y:S01]  /*5660*/  UIADD3 UR4, UPT, UPT, UR50, 0x200, URZ ;  /* 0x0000020032047890 */ /* 0x000fe2000fffe0ff */
[--C-:B------:R-:W-:Y:S01]  /*5670*/  LOP3.LUT R71, R71, 0x20, R4.reuse, 0xf8, !PT ;  /* 0x0000002047477812 */ /* 0x100fe200078ef804 */
[----:B------:R-:W-:Y:S01]  /*5680*/  IMAD.MOV.U32 R75, RZ, RZ, 0x20 ;  /* 0x00000020ff4b7424 */ /* 0x000fe200078e00ff */
[----:B------:R-:W-:Y:S01]  /*5690*/  LOP3.LUT R0, R0, 0x8, R5, 0x78, !PT ;  /* 0x0000000800007812 */ /* 0x000fe200078e7805 */
[----:B------:R-:W2:Y:S01]  /*56a0*/  LDC R28, c[0x0][0xb0c] ;  /* 0x0002c300ff1c7b82 */ /* 0x000ea20000000800 */
[----:B------:R-:W-:Y:S01]  /*56b0*/  LOP3.LUT R71, R71, 0x100, R4, 0xf8, !PT ;  /* 0x0000010047477812 */ /* 0x000fe200078ef804 */
[----:B------:R-:W-:Y:S01]  /*56c0*/  IMAD.MOV.U32 R70, RZ, RZ, 0x1 ;  /* 0x00000001ff467424 */ /* 0x000fe200078e00ff */
[----:B------:R-:W-:Y:S01]  /*56d0*/  LOP3.LUT R72, R72, 0x60, RZ, 0xc0, !PT ;  /* 0x0000006048487812 */ /* 0x000fe200078ec0ff */
[----:B------:R-:W-:Y:S01]  /*56e0*/  IMAD.MOV.U32 R30, RZ, RZ, RZ ;  /* 0x000000ffff1e7224 */ /* 0x000fe200078e00ff */
[----:B------:R-:W-:-:S02]  /*56f0*/  LOP3.LUT R71, R71, R0, RZ, 0xfc, !PT ;  /* 0x0000000047477212 */ /* 0x000fc400078efcff */
[----:B------:R-:W-:Y:S01]  /*5700*/  CS2R R68, SRZ ;  /* 0x0000000000447805 */ /* 0x000fe2000001ff00 */
[----:B------:R-:W4:Y:S01]  /*5710*/  LDS R2, [UR50+0x1b0] ;  /* 0x0001b032ff027984 */ /* 0x000f220008000800 */
[----:B------:R-:W1:Y:S01]  /*5720*/  LDC R65, c[0x0][0xb20] ;  /* 0x0002c800ff417b82 */ /* 0x000e620000000800 */
[----:B------:R-:W-:Y:S01]  /*5730*/  LOP3.LUT R32, R32, 0x600000, RZ, 0xc0, !PT ;  /* 0x0060000020207812 */ /* 0x000fe200078ec0ff */
[----:B------:R-:W-:Y:S01]  /*5740*/  IMAD.U32 R74, RZ, RZ, UR4 ;  /* 0x00000004ff4a7e24 */ /* 0x000fe2000f8e00ff */
[----:B------:R-:W-:Y:S01]  /*5750*/  SEL R75, R75, 0xffffffe0, !P0 ;  /* 0xffffffe04b4b7807 */ /* 0x000fe20004000000 */
[----:B------:R-:W1:Y:S04]  /*5760*/  LDCU.64 UR54, c[0x0][0x348] ;  /* 0x00006900ff3677ac */ /* 0x000e680008000a00 */
[----:B------:R-:W1:Y:S01]  /*5770*/  LDC R27, c[0x0][0xb30] ;  /* 0x0002cc00ff1b7b82 */ /* 0x000e620000000800 */
[----:B------:R-:W1:Y:S01]  /*5780*/  LDCU.64 UR36, c[0x0][0x888] ;  /* 0x00011100ff2477ac */ /* 0x000e620008000a00 */
[----:B------:R-:W1:Y:S06]  /*5790*/  LDCU.64 UR38, c[0x0][0x890] ;  /* 0x00011200ff2677ac */ /* 0x000e6c0008000a00 */
[----:B------:R-:W1:Y:S01]  /*57a0*/  LDC.64 R56, c[0x0][0xb10] ;  /* 0x0002c400ff387b82 */ /* 0x000e620000000a00 */
[----:B------:R-:W1:Y:S01]  /*57b0*/  LDCU.64 UR46, c[0x0][0xa90] ;  /* 0x00015200ff2e77ac */ /* 0x000e620008000a00 */
[----:B------:R-:W-:Y:S01]  /*57c0*/  UMOV UR52, URZ ;  /* 0x000000ff00347c82 */ /* 0x000fe20008000000 */
[----:B------:R-:W-:-:S05]  /*57d0*/  UMOV UR56, URZ ;  /* 0x000000ff00387c82 */ /* 0x000fca0008000000 */
[----:B------:R-:W1:Y:S08]  /*57e0*/  LDC.64 R24, c[0x0][0xb18] ;  /* 0x0002c600ff187b82 */ /* 0x000e700000000a00 */
[----:B------:R-:W1:Y:S01]  /*57f0*/  LDC.64 R22, c[0x0][0xb28] ;  /* 0x0002ca00ff167b82 */ /* 0x000e620000000a00 */
[C---:B----4-:R-:W-:Y:S01]  /*5800*/  VIADD R3, R2.reuse, 0x80 ;  /* 0x0000008002037836 */ /* 0x050fe20000000000 */
[----:B------:R-:W-:-:S06]  /*5810*/  LOP3.LUT R2, R2, 0xffff, RZ, 0xc0, !PT ;  /* 0x0000ffff02027812 */ /* 0x000fcc00078ec0ff */
[----:B------:R-:W4:Y:S01]  /*5820*/  LDC.64 R54, c[0x0][0x8b0] ;  /* 0x00022c00ff367b82 */ /* 0x000f220000000a00 */
[----:B------:R-:W-:-:S05]  /*5830*/  LOP3.LUT R3, R3, 0xffff, RZ, 0xc0, !PT ;  /* 0x0000ffff03037812 */ /* 0x000fca00078ec0ff */
[----:B------:R1:W-:Y:S02]  /*5840*/  STL.64 [R1], R2 ;  /* 0x0000000201007387 */ /* 0x0003e40000100a00 */
[----:B------:R-:W1:Y:S08]  /*5850*/  LDC.64 R52, c[0x0][0x8a8] ;  /* 0x00022a00ff347b82 */ /* 0x000e700000000a00 */
[----:B------:R-:W1:Y:S08]  /*5860*/  LDC.64 R60, c[0x0][0xa80] ;  /* 0x0002a000ff3c7b82 */ /* 0x000e700000000a00 */
[----:B------:R-:W1:Y:S08]  /*5870*/  LDC.64 R58, c[0x0][0xa88] ;  /* 0x0002a200ff3a7b82 */ /* 0x000e700000000a00 */
[----:B--2---:R-:W1:Y:S02]  /*5880*/  LDC R66, c[0x0][0x374] ;  /* 0x0000dd00ff427b82 */ /* 0x004e640000000800 */
.L_x_132:
[----:B-12---:R-:W-:Y:S04]  /*5890*/  SHF.L.U32 R3, R68, 0x1f, RZ ;  /* 0x0000001f44037819 */ /* 0x006fe800000006ff */
[----:B------:R-:W1:Y:S02]  /*58a0*/  SYNCS.PHASECHK.TRANS64.TRYWAIT P0, [UR50+0x160], R3 ;  /* 0x00016003ff0075a7 */ /* 0x000e640008001132 */
[----:B-1-3--:R-:W-:Y:S05]  /*58b0*/  @!P0 BRA `(.L_x_89) ;  /* 0x0000003c00a08947 */ /* 0x00afea0003800000 */
.L_x_204:
[----:B------:R-:W2:Y:S01]  /*58c0*/  LDC.64 R12, c[0x0][0xb10] ;  /* 0x0002c400ff0c7b82 */ /* 0x000ea20000000a00 */
[----:B------:R-:W4:Y:S01]  /*58d0*/  LDS.128 R36, [UR50+0x1a0] ;  /* 0x0001a032ff247984 */ /* 0x000f220008000c00 */
[----:B------:R-:W-:Y:S01]  /*58e0*/  UIADD3 UR4, UPT, UPT, UR50, 0x168, URZ ;  /* 0x0000016832047890 */ /* 0x000fe2000fffe0ff */
[----:B-1----:R-:W-:Y:S01]  /*58f0*/  IMAD R0, R30, 0x4, R1 ;  /* 0x000000041e007824 */ /* 0x002fe200078e0201 */
[----:B------:R-:W-:Y:S04]  /*5900*/  ISETP.NE.AND P1, PT, R27, 0x1, PT ;  /* 0x000000011b00780c */ /* 0x000fe80003f25270 */
[----:B------:R-:W1:Y:S01]  /*5910*/  LDC.64 R10, c[0x0][0xb18] ;  /* 0x0002c600ff0a7b82 */ /* 0x000e620000000a00 */
[----:B------:R-:W-:Y:S01]  /*5920*/  UPRMT UR4, URZ, 0x654, UR4 ;  /* 0x00000654ff047896 */ /* 0x000fe20008000004 */
[----:B---3--:R-:W-:Y:S01]  /*5930*/  ISETP.GE.AND P0, PT, R26, 0x1, PT ;  /* 0x000000011a00780c */ /* 0x008fe20003f06270 */
[----:B------:R-:W-:Y:S01]  /*5940*/  @!PT LDS RZ, [RZ] ;  /* 0x00000000fffff984 */ /* 0x000fe20000000800 */
[----:B------:R-:W-:Y:S01]  /*5950*/  @!PT LDS RZ, [RZ] ;  /* 0x00000000fffff984 */ /* 0x000fe20000000800 */
[----:B------:R-:W-:Y:S01]  /*5960*/  @!PT LDS RZ, [RZ] ;  /* 0x00000000fffff984 */ /* 0x000fe20000000800 */
[----:B------:R-:W-:Y:S01]  /*5970*/  @!PT LDS RZ, [RZ] ;  /* 0x00000000fffff984 */ /* 0x000fe20000000800 */
[----:B------:R3:W-:Y:S06]  /*5980*/  MEMBAR.ALL.CTA ;  /* 0x0000000000007992 */ /* 0x0007ec0000008000 */
[----:B---3--:R-:W3:Y:S01]  /*5990*/  FENCE.VIEW.ASYNC.S ;  /* 0x00000000000073c6 */ /* 0x008ee20000000000 */
[----:B------:R-:W1:Y:S08]  /*59a0*/  @!P1 LDC R14, c[0x0][0xb20] ;  /* 0x0002c800ff0e9b82 */ /* 0x000e700000000800 */
[----:B------:R-:W1:Y:S01]  /*59b0*/  @!P1 LDC R9, c[0x0][0xb0c] ;  /* 0x0002c300ff099b82 */ /* 0x000e620000000800 */
[----:B---3--:R-:W-:Y:S01]  /*59c0*/  SYNCS.ARRIVE.TRANS64.RED.A1T0 RZ, [UR4], RZ ;  /* 0x000000ffffff79a7 */ /* 0x008fe20008100404 */
[----:B------:R3:W5:Y:S01]  /*59d0*/  LDL R17, [R0] ;  /* 0x0000000000117983 */ /* 0x0007620000100800 */
[----:B----4-:R-:W-:Y:S04]  /*59e0*/  LOP3.LUT P4, RZ, R38, 0x1, RZ, 0xc0, !PT ;  /* 0x0000000126ff7812 */ /* 0x010fe8000788c0ff */
[----:B------:R-:W-:Y:S09]  /*59f0*/  P2R R76, PR, RZ, 0x10 ;  /* 0x00000010ff4c7803 */ /* 0x000ff20000000000 */
[----:B------:R-:W-:Y:S02]  /*5a00*/  @P4 MOV R31, R36 ;  /* 0x00000024001f4202 */ /* 0x000fe40000000f00 */
[----:B------:R-:W-:Y:S01]  /*5a10*/  @P4 LOP3.LUT R29, R37, 0xffff, RZ, 0xc0, !PT ;  /* 0x0000ffff251d4812 */ /* 0x000fe200078ec0ff */
[----:B--23--:R-:W-:Y:S06]  /*5a20*/  @!P0 BRA `(.L_x_90) ;  /* 0x0000000000a48947 */ /* 0x00cfec0003800000 */
[----:B------:R-:W-:Y:S01]  /*5a30*/  IMAD.HI.U32 R20, R66, R25, RZ ;  /* 0x0000001942147227 */ /* 0x000fe200078e00ff */
[----:B------:R-:W-:Y:S02]  /*5a40*/  ISETP.NE.AND P0, PT, R24, 0x1, PT ;  /* 0x000000011800780c */ /* 0x000fe40003f05270 */
[----:B------:R-:W-:Y:S01]  /*5a50*/  ISETP.NE.AND P2, PT, R26, 0x1, PT ;  /* 0x000000011a00780c */ /* 0x000fe20003f45270 */
[-C--:B------:R-:W-:Y:S01]  /*5a60*/  IMAD.HI.U32 R18, R67, R56.reuse, RZ ;  /* 0x0000003843127227 */ /* 0x080fe200078e00ff */
[----:B------:R-:W-:Y:S02]  /*5a70*/  SHF.R.U32.HI R21, RZ, R65, R20 ;  /* 0x00000041ff157219 */ /* 0x000fe40000011614 */
[----:B------:R-:W-:Y:S01]  /*5a80*/  ISETP.NE.AND P3, PT, R28, 0x1, PT ;  /* 0x000000011c00780c */ /* 0x000fe20003f65270 */
[----:B------:R-:W-:Y:S01]  /*5a90*/  IMAD.HI.U32 R40, R29, R25, RZ ;  /* 0x000000191d287227 */ /* 0x000fe200078e00ff */
[----:B------:R-:W-:Y:S02]  /*5aa0*/  SHF.R.U32.HI R18, RZ, R57, R18 ;  /* 0x00000039ff127219 */ /* 0x000fe40000011612 */
[----:B------:R-:W-:Y:S01]  /*5ab0*/  SEL R3, R66, R21, !P0 ;  /* 0x0000001542037207 */ /* 0x000fe20004000000 */
[----:B------:R-:W-:Y:S01]  /*5ac0*/  IMAD.HI.U32 R34, R31, R56, RZ ;  /* 0x000000381f227227 */ /* 0x000fe200078e00ff */
[----:B------:R-:W-:Y:S03]  /*5ad0*/  SEL R7, R67, R18, !P3 ;  /* 0x0000001243077207 */ /* 0x000fe60005800000 */
[-C--:B------:R-:W-:Y:S01]  /*5ae0*/  IMAD.HI.U32 R18, R3, R22.reuse, RZ ;  /* 0x0000001603127227 */ /* 0x080fe200078e00ff */
[----:B------:R-:W-:Y:S03]  /*5af0*/  SHF.R.U32.HI R34, RZ, R57, R34 ;  /* 0x00000039ff227219 */ /* 0x000fe60000011622 */
[----:B------:R-:W-:Y:S01]  /*5b00*/  IMAD.HI.U32 R20, R7, R22, RZ ;  /* 0x0000001607147227 */ /* 0x000fe200078e00ff */
[----:B------:R-:W-:Y:S02]  /*5b10*/  @P2 SHF.R.U32.HI R3, RZ, R23, R18 ;  /* 0x00000017ff032219 */ /* 0x000fe40000011612 */
[----:B------:R-:W-:Y:S02]  /*5b20*/  SHF.R.U32.HI R18, RZ, R65, R40 ;  /* 0x00000041ff127219 */ /* 0x000fe40000011628 */
[----:B------:R-:W-:Y:S01]  /*5b30*/  @P2 SHF.R.U32.HI R7, RZ, R23, R20 ;  /* 0x00000017ff072219 */ /* 0x000fe20000011614 */
[C---:B------:R-:W-:Y:S01]  /*5b40*/  IMAD R2, R26.reuse, R3, RZ ;  /* 0x000000031a027224 */ /* 0x040fe200078e02ff */
[----:B------:R-:W-:Y:S02]  /*5b50*/  SEL R5, R29, R18, !P0 ;  /* 0x000000121d057207 */ /* 0x000fe40004000000 */
[----:B------:R-:W-:Y:S01]  /*5b60*/  SEL R3, R31, R34, !P3 ;  /* 0x000000221f037207 */ /* 0x000fe20005800000 */
[----:B------:R-:W-:Y:S01]  /*5b70*/  IMAD R4, R26, R7, RZ ;  /* 0x000000071a047224 */ /* 0x000fe200078e02ff */
[C---:B------:R-:W-:Y:S01]  /*5b80*/  ISETP.GE.AND P0, PT, R5.reuse, R2, PT ;  /* 0x000000020500720c */ /* 0x040fe20003f06270 */
[----:B------:R-:W-:Y:S03]  /*5b90*/  IMAD.HI.U32 R6, R5, R22, RZ ;  /* 0x0000001605067227 */ /* 0x000fe600078e00ff */
[----:B------:R-:W-:Y:S01]  /*5ba0*/  ISETP.GE.OR P0, PT, R3, R4, P0 ;  /* 0x000000040300720c */ /* 0x000fe20000706670 */
[----:B------:R-:W-:Y:S01]  /*5bb0*/  IMAD.MOV R4, RZ, RZ, -R3 ;  /* 0x000000ffff047224 */ /* 0x000fe200078e0a03 */
[-C--:B------:R-:W-:Y:S03]  /*5bc0*/  SHF.R.U32.HI R6, RZ, R23.reuse, R6 ;  /* 0x00000017ff067219 */ /* 0x080fe60000011606 */
[----:B------:R-:W-:Y:S01]  /*5bd0*/  IMAD R31, R28, R4, R31 ;  /* 0x000000041c1f7224 */ /* 0x000fe200078e021f */
[----:B------:R-:W-:Y:S05]  /*5be0*/  SEL R15, R5, R6, !P2 ;  /* 0x00000006050f7207 */ /* 0x000fea0005000000 */
[----:B------:R-:W-:Y:S02]  /*5bf0*/  IMAD.MOV R6, RZ, RZ, -R15 ;  /* 0x000000ffff067224 */ /* 0x000fe400078e0a0f */
[C---:B------:R-:W-:Y:S04]  /*5c00*/  @!P0 IMAD.HI.U32 R2, R3.reuse, R22, RZ ;  /* 0x0000001603028227 */ /* 0x040fe800078e00ff */
[----:B------:R-:W-:Y:S01]  /*5c10*/  IMAD R6, R26, R6, R5 ;  /* 0x000000061a067224 */ /* 0x000fe200078e0205 */
[----:B------:R-:W-:Y:S04]  /*5c20*/  @!P0 SHF.R.U32.HI R2, RZ, R23, R2 ;  /* 0x00000017ff028219 */ /* 0x000fe80000011602 */
[----:B------:R-:W-:Y:S02]  /*5c30*/  @!P0 SEL R0, R3, R2, !P2 ;  /* 0x0000000203008207 */ /* 0x000fe40005000000 */
[----:B------:R-:W-:Y:S02]  /*5c40*/  IADD3 R2, PT, PT, -R5, RZ, RZ ;  /* 0x000000ff05027210 */ /* 0x000fe40007ffe1ff */
[----:B------:R-:W-:Y:S01]  /*5c50*/  @!P0 IADD3 R8, PT, PT, R15, -R0, RZ ;  /* 0x800000000f088210 */ /* 0x000fe20007ffe0ff */
[----:B------:R-:W-:Y:S02]  /*5c60*/  @!P0 IMAD R0, R7, R6, R0 ;  /* 0x0000000607008224 */ /* 0x000fe400078e0200 */
[----:B------:R-:W-:Y:S02]  /*5c70*/  IMAD R29, R24, R2, R29 ;  /* 0x00000002181d7224 */ /* 0x000fe400078e021d */
[----:B------:R-:W-:Y:S02]  /*5c80*/  @!P0 IMAD R5, R8, R26, R3 ;  /* 0x0000001a08058224 */ /* 0x000fe400078e0203 */
[----:B------:R-:W-:Y:S04]  /*5c90*/  @!P0 IMAD.MOV.U32 R3, RZ, RZ, R0 ;  /* 0x000000ffff038224 */ /* 0x000fe800078e0000 */
[----:B------:R-:W-:Y:S02]  /*5ca0*/  IMAD R31, R3, R28, R31 ;  /* 0x0000001c031f7224 */ /* 0x000fe400078e021f */
[----:B------:R-:W-:Y:S07]  /*5cb0*/  IMAD R29, R5, R24, R29 ;  /* 0x00000018051d7224 */ /* 0x000fee00078e021d */
.L_x_90:
[----:B-1----:R-:W-:Y:S01]  /*5cc0*/  @!P1 ISETP.NE.AND P0, PT, R10, 0x1, PT ;  /* 0x000000010a00980c */ /* 0x002fe20003f05270 */
[----:B------:R-:W-:Y:S01]  /*5cd0*/  @!P1 IMAD.HI.U32 R3, R29, R11, RZ ;  /* 0x0000000b1d039227 */ /* 0x000fe200078e00ff */
[----:B------:R-:W-:Y:S01]  /*5ce0*/  R2UR UR41, R16 ;  /* 0x00000000102972ca */ /* 0x000fe200000e0000 */
[----:B------:R-:W-:Y:S01]  /*5cf0*/  BSSY.RECONVERGENT B6, `(.L_x_91) ;  /* 0x000002f000067945 */ /* 0x000fe20003800200 */
[----:B------:R-:W-:Y:S01]  /*5d00*/  @!P1 ISETP.NE.AND P2, PT, R9, 0x1, PT ;  /* 0x000000010900980c */ /* 0x000fe20003f45270 */
[----:B------:R-:W-:Y:S01]  /*5d10*/  @!P1 IMAD.HI.U32 R0, R31, R12, RZ ;  /* 0x0000000c1f009227 */ /* 0x000fe200078e00ff */
[----:B------:R-:W-:Y:S02]  /*5d20*/  @!P1 SHF.R.U32.HI R2, RZ, R14, R3 ;  /* 0x0000000eff029219 */ /* 0x000fe40000011603 */
[----:B------:R-:W-:Y:S02]  /*5d30*/  @P4 SHF.R.U32.HI R36, RZ, 0x10, R37 ;  /* 0x00000010ff244819 */ /* 0x000fe40000011625 */
[----:B------:R-:W-:Y:S02]  /*5d40*/  @!P1 SEL R2, R29, R2, !P0 ;  /* 0x000000021d029207 */ /* 0x000fe40004000000 */
[----:B------:R-:W-:Y:S02]  /*5d50*/  @!P1 SHF.R.U32.HI R0, RZ, R13, R0 ;  /* 0x0000000dff009219 */ /* 0x000fe40000011600 */
[----:B------:R-:W-:Y:S01]  /*5d60*/  LOP3.LUT P0, RZ, R74, 0x1b0, RZ, 0xc0, !PT ;  /* 0x000001b04aff7812 */ /* 0x000fe2000780c0ff */
[----:B------:R-:W-:Y:S01]  /*5d70*/  USHF.L.U32 UR41, UR41, 0x7, URZ ;  /* 0x0000000729297899 */ /* 0x000fe200080006ff */
[----:B------:R-:W-:Y:S02]  /*5d80*/  @!P1 SEL R3, R31, R0, !P2 ;  /* 0x000000001f039207 */ /* 0x000fe40005000000 */
[----:B------:R-:W-:Y:S03]  /*5d90*/  @P4 R2UR UR51, R36 ;  /* 0x00000000243342ca */ /* 0x000fe600000e0000 */
[----:B------:R-:W-:Y:S02]  /*5da0*/  @!P1 IMAD.IADD R0, R2, 0x1, -R3 ;  /* 0x0000000102009824 */ /* 0x000fe400078e0a03 */
[----:B------:R-:W-:Y:S02]  /*5db0*/  @!P1 IMAD.IADD R2, R3, 0x1, -R2 ;  /* 0x0000000103029824 */ /* 0x000fe400078e0a02 */
[----:B------:R-:W-:Y:S02]  /*5dc0*/  @!P1 IMAD R31, R0, R9, R31 ;  /* 0x00000009001f9224 */ /* 0x000fe400078e021f */
[----:B------:R-:W-:Y:S01]  /*5dd0*/  @!P1 IMAD R29, R2, R10, R29 ;  /* 0x0000000a021d9224 */ /* 0x000fe200078e021d */
[----:B------:R-:W-:Y:S06]  /*5de0*/  @!P0 BRA `(.L_x_92) ;  /* 0x00000000007c8947 */ /* 0x000fec0003800000 */
[----:B------:R-:W1:Y:S01]  /*5df0*/  LDCU.64 UR8, c[0x4][0x80] ;  /* 0x01001000ff0877ac */ /* 0x000e620008000a00 */
[----:B------:R-:W-:Y:S01]  /*5e00*/  MOV R2, 0x0 ;  /* 0x0000000000027802 */ /* 0x000fe20000000f00 */
[----:B------:R-:W-:Y:S02]  /*5e10*/  HFMA2 R12, -RZ, RZ, 0, 5.9604644775390625e-08 ;  /* 0x00000001ff0c7431 */ /* 0x000fe400000001ff */
[----:B------:R-:W-:Y:S01]  /*5e20*/  IMAD.MOV.U32 R8, RZ, RZ, 0x70 ;  /* 0x00000070ff087424 */ /* 0x000fe200078e00ff */
[----:B------:R2:W3:Y:S01]  /*5e30*/  LDC.64 R14, c[0x4][R2] ;  /* 0x01000000020e7b82 */ /* 0x0004e20000000a00 */
[----:B------:R-:W4:Y:S01]  /*5e40*/  LDCU.64 UR6, c[0x4][0x88] ;  /* 0x01001100ff0677ac */ /* 0x000f220008000a00 */
[----:B------:R-:W-:Y:S01]  /*5e50*/  IMAD.MOV.U32 R13, RZ, RZ, RZ ;  /* 0x000000ffff0d7224 */ /* 0x000fe200078e00ff */
[----:B------:R-:W2:Y:S01]  /*5e60*/  LDCU.64 UR4, c[0x4][0x8] ;  /* 0x01000100ff0477ac */ /* 0x000ea20008000a00 */
[----:B-1----:R-:W-:Y:S01]  /*5e70*/  MOV R5, UR9 ;  /* 0x0000000900057c02 */ /* 0x002fe20008000f00 */
[----:B------:R-:W-:Y:S01]  /*5e80*/  IMAD.U32 R4, RZ, RZ, UR8 ;  /* 0x00000008ff047e24 */ /* 0x000fe2000f8e00ff */
[----:B----4-:R-:W-:Y:S01]  /*5e90*/  MOV R7, UR7 ;  /* 0x0000000700077c02 */ /* 0x010fe20008000f00 */
[----:B------:R-:W-:Y:S01]  /*5ea0*/  IMAD.U32 R6, RZ, RZ, UR6 ;  /* 0x00000006ff067e24 */ /* 0x000fe2000f8e00ff */
[----:B--2---:R-:W-:Y:S01]  /*5eb0*/  MOV R11, UR5 ;  /* 0x00000005000b7c02 */ /* 0x004fe20008000f00 */
[----:B------:R-:W-:Y:S02]  /*5ec0*/  IMAD.U32 R10, RZ, RZ, UR4 ;  /* 0x00000004ff0a7e24 */ /* 0x000fe4000f8e00ff */
[----:B------:R-:W-:Y:S07]  /*5ed0*/  LEPC R20, `(.L_x_93) ;  /* 0x000000001014794e */ /* 0x000fee0000000000 */
[----:B---3-5:R-:W-:Y:S05]  /*5ee0*/  CALL.ABS.NOINC R14 ;  /* 0x000000000e007343 */ /* 0x028fea0003c00000 */
.L_x_93:
[----:B------:R-:W1:Y:S01]  /*5ef0*/  LDCU.64 UR8, c[0x4][0x80] ;  /* 0x01001000ff0877ac */ /* 0x000e620008000a00 */
[----:B------:R-:W2:Y:S01]  /*5f00*/  LDC.64 R2, c[0x4][R2] ;  /* 0x0100000002027b82 */ /* 0x000ea20000000a00 */
[----:B------:R-:W-:Y:S02]  /*5f10*/  HFMA2 R12, -RZ, RZ, 0, 5.9604644775390625e-08 ;  /* 0x00000001ff0c7431 */ /* 0x000fe400000001ff */
[----:B------:R-:W-:Y:S02]  /*5f20*/  IMAD.MOV.U32 R8, RZ, RZ, 0x70 ;  /* 0x00000070ff087424 */ /* 0x000fe400078e00ff */
[----:B------:R-:W-:Y:S01]  /*5f30*/  IMAD.MOV.U32 R13, RZ, RZ, RZ ;  /* 0x000000ffff0d7224 */ /* 0x000fe200078e00ff */
[----:B------:R-:W3:Y:S01]  /*5f40*/  LDCU.64 UR6, c[0x4][0x88] ;  /* 0x01001100ff0677ac */ /* 0x000ee20008000a00 */
[----:B------:R-:W4:Y:S01]  /*5f50*/  LDCU.64 UR4, c[0x4][0x8] ;  /* 0x01000100ff0477ac */ /* 0x000f220008000a00 */
[----:B-1----:R-:W-:Y:S02]  /*5f60*/  MOV R4, UR8 ;  /* 0x0000000800047c02 */ /* 0x002fe40008000f00 */
[----:B------:R-:W-:Y:S02]  /*5f70*/  MOV R5, UR9 ;  /* 0x0000000900057c02 */ /* 0x000fe40008000f00 */
[----:B---3--:R-:W-:Y:S01]  /*5f80*/  MOV R7, UR7 ;  /* 0x0000000700077c02 */ /* 0x008fe20008000f00 */
[----:B------:R-:W-:Y:S01]  /*5f90*/  IMAD.U32 R6, RZ, RZ, UR6 ;  /* 0x00000006ff067e24 */ /* 0x000fe2000f8e00ff */
[----:B----4-:R-:W-:Y:S01]  /*5fa0*/  MOV R11, UR5 ;  /* 0x00000005000b7c02 */ /* 0x010fe20008000f00 */
[----:B------:R-:W-:Y:S02]  /*5fb0*/  IMAD.U32 R10, RZ, RZ, UR4 ;  /* 0x00000004ff0a7e24 */ /* 0x000fe4000f8e00ff */
[----:B------:R-:W-:Y:S07]  /*5fc0*/  LEPC R20, `(.L_x_92) ;  /* 0x000000001014794e */ /* 0x000fee0000000000 */
[----:B--2---:R-:W-:Y:S05]  /*5fd0*/  CALL.ABS.NOINC R2 ;  /* 0x0000000002007343 */ /* 0x004fea0003c00000 */
.L_x_92:
[----:B------:R-:W-:Y:S05]  /*5fe0*/  BSYNC.RECONVERGENT B6 ;  /* 0x0000000000067941 */ /* 0x000fea0003800200 */
.L_x_91:
[----:B------:R-:W-:Y:S01]  /*5ff0*/  ISETP.NE.U32.AND P4, PT, R54, RZ, PT ;  /* 0x000000ff3600720c */ /* 0x000fe20003f85070 */
[----:B------:R-:W-:Y:S01]  /*6000*/  UISETP.NE.AND UP2, UPT, UR53, URZ, UPT ;  /* 0x000000ff3500728c */ /* 0x000fe2000bf45270 */
[----:B------:R-:W-:Y:S01]  /*6010*/  ISETP.NE.U32.AND P2, PT, RZ, UR36, PT ;  /* 0x00000024ff007c0c */ /* 0x000fe2000bf45070 */
[----:B------:R-:W-:Y:S01]  /*6020*/  UISETP.NE.U32.AND UP1, UPT, UR38, URZ, UPT ;  /* 0x000000ff2600728c */ /* 0x000fe2000bf25070 */
[----:B------:R-:W-:Y:S01]  /*6030*/  ISETP.NE.AND.EX P4, PT, R55, RZ, PT, P4 ;  /* 0x000000ff3700720c */ /* 0x000fe20003f85340 */
[----:B------:R-:W-:Y:S01]  /*6040*/  UPLOP3.LUT UP0, UPT, UPT, UPT, UPT, 0x40, 0x4 ;  /* 0x000000000004789c */ /* 0x000fe20003f0e870 */
[----:B------:R-:W-:Y:S01]  /*6050*/  ISETP.NE.AND.EX P2, PT, RZ, UR37, PT, P2 ;  /* 0x00000025ff007c0c */ /* 0x000fe2000bf45320 */
[----:B------:R-:W-:Y:S01]  /*6060*/  UISETP.NE.AND.EX UP1, UPT, UR39, URZ, UPT, UP1 ;  /* 0x000000ff2700728c */ /* 0x000fe2000bf25310 */
[----:B------:R-:W-:Y:S04]  /*6070*/  PLOP3.LUT P1, PT, PT, PT, UP2, 0x80, 0x8 ;  /* 0x000000000008781c */ /* 0x000fe80003f2f028 */
[----:B------:R-:W-:Y:S06]  /*6080*/  @UP2 UPLOP3.LUT UP0, UPT, UPT, UPT, UP1, 0x80, 0x8 ;  /* 0x000000000008289c */ /* 0x000fec0003f0f010 */
[----:B------:R-:W-:Y:S01]  /*6090*/  PLOP3.LUT P0, PT, PT, PT, UP0, 0x80, 0x8 ;  /* 0x000000000008781c */ /* 0x000fe20003f0f008 */
[----:B------:R-:W-:Y:S01]  /*60a0*/  @!UPT UIADD3 URZ, UPT, UPT, URZ, URZ, URZ ;  /* 0x000000fffffff290 */ /* 0x000fe2000fffe0ff */
[----:B------:R-:W-:Y:S11]  /*60b0*/  BRA.U !UP1, `(.L_x_94) ;  /* 0x0000000109387547 */ /* 0x000ff6000b800000 */
[----:B------:R-:W-:Y:S01]  /*60c0*/  UISETP.NE.U32.AND UP0, UPT, UR36, URZ, UPT ;  /* 0x000000ff2400728c */ /* 0x000fe2000bf05070 */
[----:B------:R-:W-:Y:S02]  /*60d0*/  HFMA2 R0, -RZ, RZ, 0, 5.9604644775390625e-08 ;  /* 0x00000001ff007431 */ /* 0x000fe400000001ff */
[----:B------:R-:W-:Y:S01]  /*60e0*/  IMAD.MOV.U32 R63, RZ, RZ, 0x1 ;  /* 0x00000001ff3f7424 */ /* 0x000fe200078e00ff */
[----:B------:R-:W-:Y:S06]  /*60f0*/  UISETP.NE.AND.EX UP0, UPT, UR37, URZ, UPT, UP0 ;  /* 0x000000ff2500728c */ /* 0x000fec000bf05300 */
[----:B------:R-:W-:Y:S05]  /*6100*/  PLOP3.LUT P3, PT, PT, PT, UP0, 0x80, 0x8 ;  /* 0x000000000008781c */ /* 0x000fea0003f6f008 */
[----:B------:R-:W1:Y:S01]  /*6110*/  @UP0 LDCU.64 UR6, c[0x0][0x888] ;  /* 0x00011100ff0607ac */ /* 0x000e620008000a00 */
[----:B------:R-:W-:Y:S07]  /*6120*/  @UP0 UIMAD UR4, UR57, UR38, URZ ;  /* 0x00000026390402a4 */ /* 0x000fee000f8e02ff */
[----:B------:R-:W-:Y:S01]  /*6130*/  @!P3 PRMT R63, R0, 0x7610, R63 ;  /* 0x00007610003fb816 */ /* 0x000fe2000000003f */
[----:B-1----:R-:W-:Y:S03]  /*6140*/  @UP0 UIMAD.WIDE UR6, UR4, 0x4, UR6 ;  /* 0x00000004040608a5 */ /* 0x002fe6000f8e0206 */
[----:B------:R-:W1:Y:S03]  /*6150*/  @!UP0 LDCU UR4, c[0x0][0x880] ;  /* 0x00011000ff0487ac */ /* 0x000e660008000800 */
[----:B------:R-:W-:Y:S01]  /*6160*/  IMAD.U32 R2, RZ, RZ, UR6 ;  /* 0x00000006ff027e24 */ /* 0x000fe2000f8e00ff */
[----:B------:R-:W-:Y:S05]  /*6170*/  MOV R3, UR7 ;  /* 0x0000000700037c02 */ /* 0x000fea0008000f00 */
[----:B-----5:R2:W5:Y:S02]  /*6180*/  @P3 LDG.E R35, desc[UR48][R2.64] ;  /* 0x0000003002233981 */ /* 0x020564000c1e1900 */
[----:B-12---:R-:W-:Y:S02]  /*6190*/  @!P3 IMAD.U32 R35, RZ, RZ, UR4 ;  /* 0x00000004ff23be24 */ /* 0x006fe4000f8e00ff */
.L_x_94:
[----:B------:R-:W-:Y:S05]  /*61a0*/  @!P4 BRA `(.L_x_95) ;  /* 0x000000000020c947 */ /* 0x000fea0003800000 */
[----:B------:R-:W-:Y:S04]  /*61b0*/  ISETP.NE.U32.AND P3, PT, R52, RZ, PT ;  /* 0x000000ff3400720c */ /* 0x000fe80003f65070 */
[----:B------:R-:W-:Y:S11]  /*61c0*/  ISETP.NE.AND.EX P3, PT, R53, RZ, PT, P3 ;  /* 0x000000ff3500720c */ /* 0x000ff60003f65330 */
[----:B------:R-:W-:Y:S02]  /*61d0*/  @!UPT UIADD3 URZ, UPT, UPT, URZ, URZ, URZ ;  /* 0x000000fffffff290 */ /* 0x000fe4000fffe0ff */
[----:B------:R-:W1:Y:S01]  /*61e0*/  @P3 LDC.64 R2, c[0x0][0x8a8] ;  /* 0x00022a00ff023b82 */ /* 0x000e620000000a00 */
[----:B------:R-:W-:Y:S04]  /*61f0*/  @P3 IMAD R0, R54, UR57, RZ ;  /* 0x0000003936003c24 */ /* 0x000fe8000f8e02ff */
[----:B-1----:R-:W-:Y:S05]  /*6200*/  @P3 IMAD.WIDE R2, R0, 0x4, R2 ;  /* 0x0000000400023825 */ /* 0x002fea00078e0202 */
[----:B-----5:R1:W5:Y:S02]  /*6210*/  @P3 LDG.E R33, desc[UR48][R2.64] ;  /* 0x0000003002213981 */ /* 0x020364000c1e1900 */
[----:B-1----:R-:W2:Y:S02]  /*6220*/  @!P3 LDC R33, c[0x0][0x8a0] ;  /* 0x00022800ff21bb82 */ /* 0x002ea40000000800 */
.L_x_95:
[----:B-----5:R-:W-:Y:S01]  /*6230*/  FSETP.NEU.AND P3, PT, R35, RZ, PT ;  /* 0x000000ff2300720b */ /* 0x020fe20003f6d000 */
[----:B------:R-:W-:Y:S01]  /*6240*/  IMAD.SHL.U32 R79, R19, 0x40, RZ ;  /* 0x00000040134f7824 */ /* 0x000fe200078e00ff */
[----:B------:R-:W-:Y:S01]  /*6250*/  SEL R3, RZ, 0xffffffff, P2 ;  /* 0xffffffffff037807 */ /* 0x000fe20001000000 */
[----:B------:R-:W-:Y:S01]  /*6260*/  IMAD.SHL.U32 R86, R71, 0x2, RZ ;  /* 0x0000000247567824 */ /* 0x000fe200078e00ff */
[----:B------:R-:W-:Y:S01]  /*6270*/  @P1 LOP3.LUT P2, RZ, R63, 0xff, RZ, 0xc0, !PT ;  /* 0x000000ff3fff1812 */ /* 0x000fe2000784c0ff */
[----:B------:R-:W-:Y:S01]  /*6280*/  IMAD.HI.U32 R5, R79, R61, RZ ;  /* 0x0000003d4f057227 */ /* 0x000fe200078e00ff */
[----:B------:R-:W-:Y:S01]  /*6290*/  @P1 SEL R2, RZ, 0xffffffff, P3 ;  /* 0xffffffffff021807 */ /* 0x000fe20001800000 */
[----:B------:R-:W-:Y:S01]  /*62a0*/  BSSY B1, `(.L_x_96) ;  /* 0x0000039000017945 */ /* 0x000fe20003800000 */
[----:B------:R-:W-:Y:S01]  /*62b0*/  LOP3.LUT R70, R70, 0x1, RZ, 0x3c, !PT ;  /* 0x0000000146467812 */ /* 0x000fe200078e3cff */
[----:B------:R-:W-:Y:S01]  /*62c0*/  VIADD R84, R86, UR50 ;  /* 0x0000003256547c36 */ /* 0x000fe20008000000 */
[----:B------:R-:W-:Y:S01]  /*62d0*/  @P0 SEL R2, R3, R2, !P2 ;  /* 0x0000000203020207 */ /* 0x000fe20005000000 */
[----:B------:R-:W-:Y:S01]  /*62e0*/  IMAD.MOV.U32 R85, RZ, RZ, 0x1 ;  /* 0x00000001ff557424 */ /* 0x000fe200078e00ff */
[----:B------:R-:W-:Y:S01]  /*62f0*/  LEA R83, R30, UR50, 0x3 ;  /* 0x000000321e537c11 */ /* 0x000fe2000f8e18ff */
[----:B------:R-:W-:Y:S01]  /*6300*/  IMAD.IADD R34, R32, 0x1, R17 ;  /* 0x0000000120227824 */ /* 0x000fe200078e0211 */
[----:B------:R-:W-:Y:S01]  /*6310*/  @P1 LOP3.LUT R2, R2, 0x1, RZ, 0xc0, !PT ;  /* 0x0000000102021812 */ /* 0x000fe200078ec0ff */
[----:B------:R-:W-:Y:S01]  /*6320*/  IMAD.MOV.U32 R39, RZ, RZ, RZ ;  /* 0x000000ffff277224 */ /* 0x000fe200078e00ff */
[----:B------:R-:W-:Y:S02]  /*6330*/  SHF.L.U32 R0, R69, 0x1f, RZ ;  /* 0x0000001f45007819 */ /* 0x000fe400000006ff */
[----:B------:R-:W-:Y:S02]  /*6340*/  CS2R R50, SRZ ;  /* 0x0000000000327805 */ /* 0x000fe4000001ff00 */
[----:B------:R-:W-:Y:S02]  /*6350*/  ISETP.NE.U32.OR P5, PT, R2, 0x1, !P1 ;  /* 0x000000010200780c */ /* 0x000fe40004fa5470 */
[----:B------:R-:W-:Y:S02]  /*6360*/  CS2R R48, SRZ ;  /* 0x0000000000307805 */ /* 0x000fe4000001ff00 */
[----:B------:R-:W-:Y:S02]  /*6370*/  ISETP.NE.AND P2, PT, R60, 0x1, PT ;  /* 0x000000013c00780c */ /* 0x000fe40003f45270 */
[----:B------:R-:W-:Y:S02]  /*6380*/  CS2R R42, SRZ ;  /* 0x00000000002a7805 */ /* 0x000fe4000001ff00 */
[----:B------:R-:W-:Y:S02]  /*6390*/  SHF.R.U32.HI R2, RZ, R58, R5 ;  /* 0x0000003aff027219 */ /* 0x000fe40000011605 */
[----:B------:R-:W-:Y:S02]  /*63a0*/  CS2R R40, SRZ ;  /* 0x0000000000287805 */ /* 0x000fe4000001ff00 */
[----:B------:R-:W-:Y:S01]  /*63b0*/  ISETP.NE.AND P4, PT, R59, 0x1, PT ;  /* 0x000000013b00780c */ /* 0x000fe20003f85270 */
[----:B------:R-:W-:Y:S01]  /*63c0*/  IMAD.IADD R82, R75, 0x1, R84 ;  /* 0x000000014b527824 */ /* 0x000fe200078e0254 */
[----:B------:R-:W-:Y:S02]  /*63d0*/  SEL R77, R79, R2, !P2 ;  /* 0x000000024f4d7207 */ /* 0x000fe40005000000 */
[----:B------:R-:W-:Y:S02]  /*63e0*/  PLOP3.LUT P2, PT, PT, PT, UP1, 0x80, 0x8 ;  /* 0x000000000008781c */ /* 0x000fe40003f4f018 */
[----:B------:R-:W-:Y:S01]  /*63f0*/  SEL R2, RZ, 0xffffffff, P3 ;  /* 0xffffffffff027807 */ /* 0x000fe20001800000 */
[----:B------:R-:W-:Y:S01]  /*6400*/  IMAD.HI.U32 R78, R77, UR46, RZ ;  /* 0x0000002e4d4e7c27 */ /* 0x000fe2000f8e00ff */
[----:B------:R-:W-:Y:S02]  /*6410*/  @P5 SHF.L.U32 R6, R70, 0x1f, RZ ;  /* 0x0000001f46065819 */ /* 0x000fe400000006ff */
[----:B------:R-:W-:Y:S02]  /*6420*/  LOP3.LUT P3, R80, R63, 0xff, RZ, 0xc0, !PT ;  /* 0x000000ff3f507812 */ /* 0x000fe4000786c0ff */
[----:B------:R-:W1:Y:S01]  /*6430*/  @P5 SYNCS.PHASECHK.TRANS64.TRYWAIT P1, [UR50+0x110], R6 ;  /* 0x00011006ff0055a7 */ /* 0x000e620008021132 */
[----:B------:R-:W-:Y:S02]  /*6440*/  SHF.R.U32.HI R78, RZ, UR47, R78 ;  /* 0x0000002fff4e7c19 */ /* 0x000fe4000801164e */
[----:B------:R-:W-:Y:S02]  /*6450*/  P2R R81, PR, RZ, 0x20 ;  /* 0x00000020ff517803 */ /* 0x000fe40000000000 */
[----:B------:R-:W-:Y:S01]  /*6460*/  @P2 SEL R2, R3, R2, !P3 ;  /* 0x0000000203022207 */ /* 0x000fe20005800000 */
[----:B------:R-:W-:Y:S01]  /*6470*/  IMAD.MOV R3, RZ, RZ, -R77 ;  /* 0x000000ffff037224 */ /* 0x000fe200078e0a4d */
[----:B------:R-:W-:Y:S02]  /*6480*/  SEL R78, R77, R78, !P4 ;  /* 0x0000004e4d4e7207 */ /* 0x000fe40006000000 */
[----:B------:R-:W-:Y:S01]  /*6490*/  LOP3.LUT R2, R2, 0x1, RZ, 0xc0, !PT ;  /* 0x0000000102027812 */ /* 0x000fe200078ec0ff */
[----:B------:R-:W-:Y:S02]  /*64a0*/  IMAD R79, R60, R3, R79 ;  /* 0x000000033c4f7224 */ /* 0x000fe400078e024f */
[----:B------:R-:W-:Y:S01]  /*64b0*/  IMAD.MOV R4, RZ, RZ, -R78 ;  /* 0x000000ffff047224 */ /* 0x000fe200078e0a4e */
[----:B------:R-:W-:Y:S01]  /*64c0*/  ISETP.NE.U32.AND P2, PT, R2, 0x1, PT ;  /* 0x000000010200780c */ /* 0x000fe20003f45070 */
[----:B------:R3:W4:Y:S03]  /*64d0*/  SYNCS.PHASECHK.TRANS64.TRYWAIT P0, [R83+URZ+0x170], R0 ;  /* 0x00017000530075a7 */ /* 0x00072600080011ff */
[----:B------:R-:W-:Y:S01]  /*64e0*/  P2R R87, PR, RZ, 0x4 ;  /* 0x00000004ff577803 */ /* 0x000fe20000000000 */
[----:B------:R-:W-:Y:S01]  /*64f0*/  IMAD R77, R59, R4, R77 ;  /* 0x000000043b4d7224 */ /* 0x000fe200078e024d */
[----:B-1----:R-:W-:Y:S01]  /*6500*/  @P5 SEL R85, RZ, 0x1, !P1 ;  /* 0x00000001ff555807 */ /* 0x002fe20004800000 */
[----:B---3--:R-:W-:Y:S06]  /*6510*/  @!P5 BRA `(.L_x_97) ;  /* 0x000000000044d947 */ /* 0x008fec0003800000 */
[----:B------:R-:W-:Y:S01]  /*6520*/  IMAD.MOV.U32 R50, RZ, RZ, RZ ;  /* 0x000000ffff327224 */ /* 0x000fe200078e00ff */
[----:B------:R-:W-:Y:S01]  /*6530*/  ISETP.NE.AND P1, PT, R85, RZ, PT ;  /* 0x000000ff5500720c */ /* 0x000fe20003f25270 */
[----:B------:R-:W-:Y:S01]  /*6540*/  BSSY B0, `(.L_x_98) ;  /* 0x0000008000007945 */ /* 0x000fe20003800000 */
[----:B------:R-:W-:Y:S02]  /*6550*/  CS2R R42, SRZ ;  /* 0x00000000002a7805 */ /* 0x000fe4000001ff00 */
[----:B------:R-:W-:Y:S02]  /*6560*/  CS2R R40, SRZ ;  /* 0x0000000000287805 */ /* 0x000fe4000001ff00 */
[----:B------:R-:W-:Y:S07]  /*6570*/  CS2R R48, SRZ ;  /* 0x0000000000307805 */ /* 0x000fee000001ff00 */
[----:B------:R-:W-:Y:S05]  /*6580*/  @P1 BRA `(.L_x_99) ;  /* 0x00000000000c1947 */ /* 0x000fea0003800000 */
[----:B------:R-:W-:Y:S04]  /*6590*/  SHF.L.U32 R3, R70, 0x1f, RZ ;  /* 0x0000001f46037819 */ /* 0x000fe800000006ff */
[----:B------:R-:W1:Y:S02]  /*65a0*/  SYNCS.PHASECHK.TRANS64.TRYWAIT P1, [UR50+0x110], R3 ;  /* 0x00011003ff0075a7 */ /* 0x000e640008021132 */
[----:B-1----:R-:W-:Y:S05]  /*65b0*/  @!P1 BRA `(.L_x_100) ;  /* 0x0000003000789947 */ /* 0x002fea0003800000 */
.L_x_99:
[----:B------:R-:W-:Y:S05]  /*65c0*/  BSYNC B0 ;  /* 0x0000000000007941 */ /* 0x000fea0003800000 */
.L_x_98:
[----:B------:R-:W-:Y:S01]  /*65d0*/  ISETP.NE.AND P1, PT, R87, RZ, PT ;  /* 0x000000ff5700720c */ /* 0x000fe20003f25270 */
[----:B------:R-:W-:Y:S11]  /*65e0*/  HFMA2 R39, -RZ, RZ, 0, 5.9604644775390625e-08 ;  /* 0x00000001ff277431 */ /* 0x000ff600000001ff */
[----:B------:R-:W-:Y:S01]  /*65f0*/  @!UPT UIADD3 URZ, UPT, UPT, URZ, URZ, URZ ;  /* 0x000000fffffff290 */ /* 0x000fe2000fffe0ff */
[----:B------:R-:W-:Y:S05]  /*6600*/  @P1 WARPSYNC.ALL ;  /* 0x0000000000001948 */ /* 0x000fea0003800000 */
[----:B------:R3:W1:Y:S04]  /*6610*/  @P1 LDSM.16.M88.4 R40, [R86+UR50+0x200] ;  /* 0x000200325628183b */ /* 0x0006680008000200 */
[----:B------:R3:W1:Y:S02]  /*6620*/  @P1 LDSM.16.M88.4 R48, [R82+0x200] ;  /* 0x000200005230183b */ /* 0x0006640000000200 */
.L_x_97:
[----:B------:R-:W-:Y:S05]  /*6630*/  BSYNC B1 ;  /* 0x0000000000017941 */ /* 0x000fea0003800000 */
.L_x_96:
[----:B-1----:R-:W-:Y:S04]  /*6640*/  SHF.R.U32.HI R2, RZ, 0x15, R34 ;  /* 0x00000015ff027819 */ /* 0x002fe80000011622 */
[----:B------:R-:W-:Y:S01]  /*6650*/  LOP3.LUT P1, RZ, R2, 0x3, R73, 0x48, !PT ;  /* 0x0000000302ff7812 */ /* 0x000fe20007824849 */
[----:B------:R-:W-:Y:S01]  /*6660*/  @!UPT UIADD3 URZ, UPT, UPT, URZ, URZ, URZ ;  /* 0x000000fffffff290 */ /* 0x000fe2000fffe0ff */
[----:B----4-:R-:W-:Y:S11]  /*6670*/  @P0 BRA `(.L_x_101) ;  /* 0x0000000000080947 */ /* 0x010ff60003800000 */
[----:B------:R-:W1:Y:S02]  /*6680*/  SYNCS.PHASECHK.TRANS64.TRYWAIT P0, [R83+URZ+0x170], R0 ;  /* 0x00017000530075a7 */ /* 0x000e6400080011ff */
[----:B-1----:R-:W-:Y:S05]  /*6690*/  @!P0 BRA `(.L_x_102) ;  /* 0x0000003000588947 */ /* 0x002fea0003800000 */
.L_x_101:
[----:B------:R-:W-:Y:S05]  /*66a0*/  @!P1 BRA `(.L_x_103) ;  /* 0x0000000000409947 */ /* 0x000fea0003800000 */
[----:B------:R-:W4:Y:S01]  /*66b0*/  LDCU.64 UR8, c[0x4][0x70] ;  /* 0x01000e00ff0877ac */ /* 0x000f220008000a00 */
[----:B------:R-:W-:Y:S01]  /*66c0*/  MOV R3, 0x0 ;  /* 0x0000000000037802 */ /* 0x000fe20000000f00 */
[----:B------:R-:W-:Y:S02]  /*66d0*/  HFMA2 R12, -RZ, RZ, 0, 5.9604644775390625e-08 ;  /* 0x00000001ff0c7431 */ /* 0x000fe400000001ff */
[----:B------:R-:W-:Y:S02]  /*66e0*/  IMAD.MOV.U32 R8, RZ, RZ, 0x192 ;  /* 0x00000192ff087424 */ /* 0x000fe400078e00ff */
[----:B------:R-:W-:Y:S01]  /*66f0*/  IMAD.MOV.U32 R13, RZ, RZ, RZ ;  /* 0x000000ffff0d7224 */ /* 0x000fe200078e00ff */
[----:B------:R-:W5:Y:S01]  /*6700*/  LDCU.64 UR6, c[0x4][0x78] ;  /* 0x01000f00ff0677ac */ /* 0x000f620008000a00 */
[----:B------:R-:W1:Y:S01]  /*6710*/  LDC.64 R2, c[0x4][R3] ;  /* 0x0100000003027b82 */ /* 0x000e620000000a00 */
[----:B------:R-:W2:Y:S01]  /*6720*/  LDCU.64 UR4, c[0x4][0x10] ;  /* 0x01000200ff0477ac */ /* 0x000ea20008000a00 */
[----:B----4-:R-:W-:Y:S01]  /*6730*/  MOV R5, UR9 ;  /* 0x0000000900057c02 */ /* 0x010fe20008000f00 */
[----:B------:R-:W-:Y:S01]  /*6740*/  IMAD.U32 R4, RZ, RZ, UR8 ;  /* 0x00000008ff047e24 */ /* 0x000fe2000f8e00ff */
[----:B-----5:R-:W-:Y:S01]  /*6750*/  MOV R7, UR7 ;  /* 0x0000000700077c02 */ /* 0x020fe20008000f00 */
[----:B------:R-:W-:Y:S01]  /*6760*/  IMAD.U32 R6, RZ, RZ, UR6 ;  /* 0x00000006ff067e24 */ /* 0x000fe2000f8e00ff */
[----:B--2---:R-:W-:Y:S01]  /*6770*/  MOV R11, UR5 ;  /* 0x00000005000b7c02 */ /* 0x004fe20008000f00 */
[----:B------:R-:W-:Y:S02]  /*6780*/  IMAD.U32 R10, RZ, RZ, UR4 ;  /* 0x00000004ff0a7e24 */ /* 0x000fe4000f8e00ff */
[----:B------:R-:W-:Y:S07]  /*6790*/  LEPC R20, `(.L_x_103) ;  /* 0x000000001014794e */ /* 0x000fee0000000000 */
[----:B-1-3--:R-:W-:Y:S05]  /*67a0*/  CALL.ABS.NOINC R2 ;  /* 0x0000000002007343 */ /* 0x00afea0003c00000 */
.L_x_103:
[----:B------:R-:W-:Y:S01]  /*67b0*/  SHF.L.U32 R20, R40, 0x10, RZ ;  /* 0x0000001028147819 */ /* 0x000fe200000006ff */
[----:B------:R-:W-:Y:S05]  /*67c0*/  WARPSYNC.ALL ;  /* 0x0000000000007948 */ /* 0x000fea0003800000 */
[----:B------:R-:W-:Y:S01]  /*67d0*/  R2UR UR4, R34 ;  /* 0x00000000220472ca */ /* 0x000fe200000e0000 */
[----:B------:R-:W-:Y:S01]  /*67e0*/  BSSY.RECONVERGENT B0, `(.L_x_104) ;  /* 0x0000050000007945 */ /* 0x000fe20003800200 */
[----:B------:R-:W-:Y:S02]  /*67f0*/  LOP3.LUT R21, R40, 0xffff0000, RZ, 0xc0, !PT ;  /* 0xffff000028157812 */ /* 0x000fe400078ec0ff */
[C---:B------:R-:W-:Y:S02]  /*6800*/  SHF.L.U32 R36, R41.reuse, 0x10, RZ ;  /* 0x0000001029247819 */ /* 0x040fe400000006ff */
[----:B------:R-:W-:Y:S02]  /*6810*/  LOP3.LUT R38, R41, 0xffff0000, RZ, 0xc0, !PT ;  /* 0xffff000029267812 */ /* 0x000fe400078ec0ff */
[----:B------:R-:W-:Y:S02]  /*6820*/  SHF.L.U32 R37, R49, 0x10, RZ ;  /* 0x0000001031257819 */ /* 0x000fe400000006ff */
[----:B------:R-:W-:Y:S03]  /*6830*/  ISETP.NE.AND P0, PT, R72, RZ, PT ;  /* 0x000000ff4800720c */ /* 0x000fe60003f05270 */
[----:B------:R-:W1:Y:S02]  /*6840*/  LDTM.16dp256bit.x4 R4, tmem[UR4] ;  /* 0x00000004000479ee */ /* 0x000e640008120000 */
[C---:B-12---:R-:W-:Y:S01]  /*6850*/  FMUL R0, R33.reuse, R4 ;  /* 0x0000000421007220 */ /* 0x046fe20000400000 */
[C---:B------:R-:W-:Y:S01]  /*6860*/  FMUL R2, R33.reuse, R5 ;  /* 0x0000000521027220 */ /* 0x040fe20000400000 */
[C---:B------:R-:W-:Y:S01]  /*6870*/  FMUL R3, R33.reuse, R6 ;  /* 0x0000000621037220 */ /* 0x040fe20000400000 */
[----:B------:R-:W-:Y:S01]  /*6880*/  FMUL R7, R33, R7 ;  /* 0x0000000721077220 */ /* 0x000fe20000400000 */
[C---:B------:R-:W-:Y:S01]  /*6890*/  FFMA R0, R35.reuse, R20, R0 ;  /* 0x0000001423007223 */ /* 0x040fe20000000000 */
[C---:B------:R-:W-:Y:S01]  /*68a0*/  SHF.L.U32 R20, R42.reuse, 0x10, RZ ;  /* 0x000000102a147819 */ /* 0x040fe200000006ff */
[----:B------:R-:W-:Y:S01]  /*68b0*/  FFMA R2, R35, R21, R2 ;  /* 0x0000001523027223 */ /* 0x000fe20000000002 */
[----:B------:R-:W-:Y:S01]  /*68c0*/  SHF.L.U32 R21, R43, 0x10, RZ ;  /* 0x000000102b157819 */ /* 0x000fe200000006ff */
[----:B------:R-:W-:Y:S01]  /*68d0*/  FFMA R3, R35, R36, R3 ;  /* 0x0000002423037223 */ /* 0x000fe20000000003 */
[----:B------:R-:W-:Y:S01]  /*68e0*/  LOP3.LUT R36, R42, 0xffff0000, RZ, 0xc0, !PT ;  /* 0xffff00002a247812 */ /* 0x000fe200078ec0ff */
[C---:B------:R-:W-:Y:S01]  /*68f0*/  FMUL R4, R33.reuse, R8 ;  /* 0x0000000821047220 */ /* 0x040fe20000400000 */
[----:B------:R-:W-:Y:S01]  /*6900*/  F2FP.BF16.F32.PACK_AB R44, R2, R0 ;  /* 0x00000000022c723e */ /* 0x000fe200000010ff */
[C---:B------:R-:W-:Y:S01]  /*6910*/  FMUL R5, R33.reuse, R9 ;  /* 0x0000000921057220 */ /* 0x040fe20000400000 */
[----:B------:R-:W-:Y:S01]  /*6920*/  FMUL R6, R33, R10 ;  /* 0x0000000a21067220 */ /* 0x000fe20000400000 */
[----:B------:R-:W-:Y:S01]  /*6930*/  FFMA R7, R35, R38, R7 ;  /* 0x0000002623077223 */ /* 0x000fe20000000007 */
[----:B------:R-:W-:Y:S01]  /*6940*/  LOP3.LUT R38, R51, 0xffff0000, RZ, 0xc0, !PT ;  /* 0xffff000033267812 */ /* 0x000fe200078ec0ff */
[----:B------:R-:W-:Y:S01]  /*6950*/  FFMA R4, R35, R20, R4 ;  /* 0x0000001423047223 */ /* 0x000fe20000000004 */
[----:B------:R-:W-:Y:S01]  /*6960*/  LOP3.LUT R20, R43, 0xffff0000, RZ, 0xc0, !PT ;  /* 0xffff00002b147812 */ /* 0x000fe200078ec0ff */
[C---:B------:R-:W-:Y:S01]  /*6970*/  FFMA R5, R35.reuse, R36, R5 ;  /* 0x0000002423057223 */ /* 0x040fe20000000005 */
[C---:B------:R-:W-:Y:S01]  /*6980*/  LOP3.LUT R36, R48.reuse, 0xffff0000, RZ, 0xc0, !PT ;  /* 0xffff000030247812 */ /* 0x040fe200078ec0ff */
[----:B------:R-:W-:Y:S01]  /*6990*/  FFMA R6, R35, R21, R6 ;  /* 0x0000001523067223 */ /* 0x000fe20000000006 */
[----:B------:R-:W-:Y:S01]  /*69a0*/  SHF.L.U32 R21, R48, 0x10, RZ ;  /* 0x0000001030157819 */ /* 0x000fe200000006ff */
[----:B------:R-:W-:Y:S01]  /*69b0*/  FMUL R11, R33, R11 ;  /* 0x0000000b210b7220 */ /* 0x000fe20000400000 */
[----:B------:R-:W-:Y:S01]  /*69c0*/  F2FP.BF16.F32.PACK_AB R45, R7, R3 ;  /* 0x00000003072d723e */ /* 0x000fe200000010ff */
[C---:B------:R-:W-:Y:S01]  /*69d0*/  FMUL R8, R33.reuse, R12 ;  /* 0x0000000c21087220 */ /* 0x040fe20000400000 */
[C---:B------:R-:W-:Y:S01]  /*69e0*/  FMUL R9, R33.reuse, R13 ;  /* 0x0000000d21097220 */ /* 0x040fe20000400000 */
[----:B------:R-:W-:Y:S01]  /*69f0*/  FMUL R10, R33, R14 ;  /* 0x0000000e210a7220 */ /* 0x000fe20000400000 */
[C---:B------:R-:W-:Y:S01]  /*6a00*/  FFMA R11, R35.reuse, R20, R11 ;  /* 0x00000014230b7223 */ /* 0x040fe2000000000b */
[----:B------:R-:W-:Y:S01]  /*6a10*/  FFMA R8, R35, R21, R8 ;  /* 0x0000001523087223 */ /* 0x000fe20000000008 */
[----:B------:R-:W-:Y:S01]  /*6a20*/  LOP3.LUT R20, R49, 0xffff0000, RZ, 0xc0, !PT ;  /* 0xffff000031147812 */ /* 0x000fe200078ec0ff */
[----:B------:R-:W-:Y:S01]  /*6a30*/  FFMA R9, R35, R36, R9 ;  /* 0x0000002423097223 */ /* 0x000fe20000000009 */
[----:B------:R-:W-:Y:S01]  /*6a40*/  FMUL R15, R33, R15 ;  /* 0x0000000f210f7220 */ /* 0x000fe20000400000 */
[C---:B------:R-:W-:Y:S01]  /*6a50*/  SHF.L.U32 R21, R50.reuse, 0x10, RZ ;  /* 0x0000001032157819 */ /* 0x040fe200000006ff */
[----:B------:R-:W-:Y:S01]  /*6a60*/  FFMA R10, R35, R37, R10 ;  /* 0x00000025230a7223 */ /* 0x000fe2000000000a */
[C---:B------:R-:W-:Y:S01]  /*6a70*/  FMUL R12, R33.reuse, R16 ;  /* 0x00000010210c7220 */ /* 0x040fe20000400000 */
[----:B------:R-:W-:Y:S01]  /*6a80*/  LOP3.LUT R36, R50, 0xffff0000, RZ, 0xc0, !PT ;  /* 0xffff000032247812 */ /* 0x000fe200078ec0ff */
[----:B------:R-:W-:Y:S01]  /*6a90*/  FMUL R13, R33, R17 ;  /* 0x00000011210d7220 */ /* 0x000fe20000400000 */
[----:B------:R-:W-:Y:S01]  /*6aa0*/  SHF.L.U32 R37, R51, 0x10, RZ ;  /* 0x0000001033257819 */ /* 0x000fe200000006ff */
[----:B------:R-:W-:Y:S01]  /*6ab0*/  FMUL R14, R33, R18 ;  /* 0x00000012210e7220 */ /* 0x000fe20000400000 */
[----:B------:R-:W-:Y:S01]  /*6ac0*/  FFMA R15, R35, R20, R15 ;  /* 0x00000014230f7223 */ /* 0x000fe2000000000f */
[----:B------:R-:W-:Y:S01]  /*6ad0*/  FMUL R19, R33, R19 ;  /* 0x0000001321137220 */ /* 0x000fe20000400000 */
[C---:B------:R-:W-:Y:S01]  /*6ae0*/  FFMA R12, R35.reuse, R21, R12 ;  /* 0x00000015230c7223 */ /* 0x040fe2000000000c */
[C---:B------:R-:W-:Y:S01]  /*6af0*/  FFMA R13, R35.reuse, R36, R13 ;  /* 0x00000024230d7223 */ /* 0x040fe2000000000d */
[C---:B------:R-:W-:Y:S01]  /*6b00*/  FFMA R14, R35.reuse, R37, R14 ;  /* 0x00000025230e7223 */ /* 0x040fe2000000000e */
[----:B------:R-:W-:Y:S01]  /*6b10*/  FFMA R19, R35, R38, R19 ;  /* 0x0000002623137223 */ /* 0x000fe20000000013 */
[----:B------:R-:W-:Y:S02]  /*6b20*/  F2FP.BF16.F32.PACK_AB R46, R5, R4 ;  /* 0x00000004052e723e */ /* 0x000fe400000010ff */
[----:B------:R-:W-:Y:S02]  /*6b30*/  F2FP.BF16.F32.PACK_AB R47, R11, R6 ;  /* 0x000000060b2f723e */ /* 0x000fe400000010ff */
[----:B------:R-:W-:Y:S02]  /*6b40*/  F2FP.BF16.F32.PACK_AB R88, R9, R8 ;  /* 0x000000080958723e */ /* 0x000fe400000010ff */
[----:B------:R-:W-:Y:S01]  /*6b50*/  F2FP.BF16.F32.PACK_AB R89, R15, R10 ;  /* 0x0000000a0f59723e */ /* 0x000fe200000010ff */
[----:B------:R1:W-:Y:S01]  /*6b60*/  STSM.16.M88.4 [R84+0x200], R44 ;  /* 0x0002002c54007844 */ /* 0x0003e20000000200 */
[----:B------:R-:W-:Y:S02]  /*6b70*/  F2FP.BF16.F32.PACK_AB R90, R13, R12 ;  /* 0x0000000c0d5a723e */ /* 0x000fe400000010ff */
[----:B------:R-:W-:Y:S05]  /*6b80*/  F2FP.BF16.F32.PACK_AB R91, R19, R14 ;  /* 0x0000000e135b723e */ /* 0x000fea00000010ff */
[----:B------:R1:W-:Y:S01]  /*6b90*/  STSM.16.M88.4 [R82+0x200], R88 ;  /* 0x0002005852007844 */ /* 0x0003e20000000200 */
[----:B------:R-:W-:Y:S01]  /*6ba0*/  @!PT LDS RZ, [RZ] ;  /* 0x00000000fffff984 */ /* 0x000fe20000000800 */
[----:B------:R-:W-:Y:S01]  /*6bb0*/  @!PT LDS RZ, [RZ] ;  /* 0x00000000fffff984 */ /* 0x000fe20000000800 */
[----:B------:R-:W-:Y:S01]  /*6bc0*/  @!PT LDS RZ, [RZ] ;  /* 0x00000000fffff984 */ /* 0x000fe20000000800 */
[----:B------:R-:W-:Y:S01]  /*6bd0*/  @!PT LDS RZ, [RZ] ;  /* 0x00000000fffff984 */ /* 0x000fe20000000800 */
[----:B------:R2:W-:Y:S07]  /*6be0*/  MEMBAR.ALL.CTA ;  /* 0x0000000000007992 */ /* 0x0005ee0000008000 */
[----:B--2---:R-:W2:Y:S02]  /*6bf0*/  FENCE.VIEW.ASYNC.S ;  /* 0x00000000000073c6 */ /* 0x004ea40000000000 */
[----:B--2---:R-:W-:Y:S06]  /*6c00*/  BAR.SYNC.DEFER_BLOCKING 0x1, 0x80 ;  /* 0x0042000000007b1d */ /* 0x004fec0000010000 */
[----:B------:R-:W-:Y:S05]  /*6c10*/  @P0 BRA `(.L_x_105) ;  /* 0x0000000000300947 */ /* 0x000fea0003800000 */
[----:B------:R-:W-:Y:S01]  /*6c20*/  UIADD3 UR6, UPT, UPT, UR50, 0x200, URZ ;  /* 0x0000020032067890 */ /* 0x000fe2000fffe0ff */
[----:B------:R-:W-:Y:S01]  /*6c30*/  R2UR UR42, R79 ;  /* 0x000000004f2a72ca */ /* 0x000fe200000e0000 */
[----:B------:R-:W-:Y:S01]  /*6c40*/  UIADD3 UR4, UP0, UPT, UR54, 0x680, URZ ;  /* 0x0000068036047890 */ /* 0x000fe2000ff1e0ff */
[----:B------:R-:W-:Y:S02]  /*6c50*/  R2UR UR43, R77 ;  /* 0x000000004d2b72ca */ /* 0x000fe400000e0000 */
[----:B------:R-:W-:Y:S01]  /*6c60*/  R2UR UR44, R78 ;  /* 0x000000004e2c72ca */ /* 0x000fe200000e0000 */
[----:B------:R-:W-:Y:S01]  /*6c70*/  IMAD.U32 R74, RZ, RZ, UR6 ;  /* 0x00000006ff4a7e24 */ /* 0x000fe2000f8e00ff */
[----:B------:R-:W-:Y:S04]  /*6c80*/  UIADD3.X UR5, UPT, UPT, URZ, UR55, URZ, UP0, !UPT ;  /* 0x00000037ff057290 */ /* 0x000fe800087fe4ff */
[----:B------:R-:W-:Y:S11]  /*6c90*/  R2UR UR40, R74 ;  /* 0x000000004a2872ca */ /* 0x000ff600000e0000 */
[----:B------:R-:W-:Y:S02]  /*6ca0*/  @!UPT UIADD3 URZ, UPT, UPT, URZ, URZ, URZ ;  /* 0x000000fffffff290 */ /* 0x000fe4000fffe0ff */
[----:B------:R2:W-:Y:S01]  /*6cb0*/  UTMASTG.4D.IM2COL [UR40], [UR4] ;  /* 0x00000028040073b5 */ /* 0x0005e20008058000 */
[----:B------:R0:W-:Y:S01]  /*6cc0*/  UTMACMDFLUSH ;  /* 0x00000000000079b7 */ /* 0x0001e20000000000 */
[----:B--2---:R-:W-:Y:S04]  /*6cd0*/  DEPBAR.LE SB0, 0x1 ;  /* 0x000080400000791a */ /* 0x004fe80000000000 */
.L_x_105:
[----:B------:R-:W-:Y:S05]  /*6ce0*/  BSYNC.RECONVERGENT B0 ;  /* 0x0000000000007941 */ /* 0x000fea0003800200 */
.L_x_104:
[----:B------:R-:W-:Y:S01]  /*6cf0*/  BAR.SYNC.DEFER_BLOCKING 0x1, 0x80 ;  /* 0x0042000000007b1d */ /* 0x000fe20000010000 */
[----:B------:R-:W-:Y:S01]  /*6d00*/  ISETP.NE.AND P1, PT, R81, RZ, PT ;  /* 0x000000ff5100720c */ /* 0x000fe20003f25270 */
[----:B------:R-:W-:Y:S01]  /*6d10*/  UISETP.NE.AND UP0, UPT, UR52, URZ, UPT ;  /* 0x000000ff3400728c */ /* 0x000fe2000bf05270 */
[----:B------:R-:W-:Y:S11]  /*6d20*/  LEA R4, R39, UR50, 0x3 ;  /* 0x0000003227047c11 */ /* 0x000ff6000f8e18ff */
[----:B------:R-:W-:Y:S01]  /*6d30*/  @P1 SHF.L.U32 R3, R70, 0x1f, RZ ;  /* 0x0000001f46031819 */ /* 0x000fe200000006ff */
[----:B------:R-:W-:Y:S06]  /*6d40*/  BRA.U !UP0, `(.L_x_106) ;  /* 0x0000000108247547 */ /* 0x000fec000b800000 */
[----:B------:R-:W2:Y:S01]  /*6d50*/  S2R R0, SR_CgaCtaId ;  /* 0x0000000000007919 */ /* 0x000ea20000008800 */
[----:B------:R-:W-:Y:S01]  /*6d60*/  IMAD.U32 R2, RZ, RZ, UR56 ;  /* 0x00000038ff027e24 */ /* 0x000fe2000f8e00ff */
[----:B------:R-:W-:Y:S04]  /*6d70*/  UIADD3 UR56, UPT, UPT, UR56, 0x1, URZ ;  /* 0x0000000138387890 */ /* 0x000fe8000fffe0ff */
[----:B------:R-:W-:Y:S01]  /*6d80*/  @P1 LEA R2, R2, UR50, 0x3 ;  /* 0x0000003202021c11 */ /* 0x000fe2000f8e18ff */
[----:B------:R-:W-:Y:S04]  /*6d90*/  UISETP.NE.AND UP0, UPT, UR56, 0x4, UPT ;  /* 0x000000043800788c */ /* 0x000fe8000bf05270 */
[----:B------:R-:W-:Y:S01]  /*6da0*/  @P1 VIADD R5, R2, 0x130 ;  /* 0x0000013002051836 */ /* 0x000fe20000000000 */
[----:B------:R-:W-:Y:S04]  /*6db0*/  USEL UR56, UR56, URZ, UP0 ;  /* 0x000000ff38387287 */ /* 0x000fe80008000000 */
[----:B--2---:R-:W-:Y:S04]  /*6dc0*/  @P1 PRMT R0, R0, 0x654, R5 ;  /* 0x0000065400001816 */ /* 0x004fe80000000005 */
[----:B------:R2:W-:Y:S04]  /*6dd0*/  @P1 SYNCS.ARRIVE.TRANS64.RED.A1T0 RZ, [R0+URZ], RZ ;  /* 0x000000ff00ff19a7 */ /* 0x0005e800081004ff */
.L_x_106:
[----:B------:R-:W4:Y:S01]  /*6de0*/  @P1 SYNCS.PHASECHK.TRANS64.TRYWAIT P0, [R4+URZ+0x110], R3 ;  /* 0x00011003040015a7 */ /* 0x000f2200080011ff */
[----:B------:R-:W-:Y:S01]  /*6df0*/  BSSY B1, `(.L_x_107) ;  /* 0x0000013000017945 */ /* 0x000fe20003800000 */
[----:B----4-:R-:W-:Y:S03]  /*6e00*/  @P1 SEL R85, RZ, 0x1, !P0 ;  /* 0x00000001ff551807 */ /* 0x010fe60004000000 */
[----:B------:R-:W-:Y:S05]  /*6e10*/  @!P1 BRA `(.L_x_108) ;  /* 0x0000000000409947 */ /* 0x000fea0003800000 */
[----:B------:R-:W-:Y:S01]  /*6e20*/  ISETP.NE.AND P1, PT, R87, RZ, PT ;  /* 0x000000ff5700720c */ /* 0x000fe20003f25270 */
[----:B------:R-:W-:Y:S01]  /*6e30*/  BSSY B0, `(.L_x_109) ;  /* 0x0000009000007945 */ /* 0x000fe20003800000 */
[----:B------:R-:W-:Y:S11]  /*6e40*/  ISETP.NE.AND P0, PT, R85, RZ, PT ;  /* 0x000000ff5500720c */ /* 0x000ff60003f05270 */
[----:B------:R-:W-:Y:S05]  /*6e50*/  @P1 IMAD R2, R39, 0x1000, R86 ;  /* 0x0000100027021824 */ /* 0x000fea00078e0256 */
[----:B--2---:R-:W-:Y:S05]  /*6e60*/  @P1 IADD3 R0, PT, PT, R2, UR50, RZ ;  /* 0x0000003202001c10 */ /* 0x004fea000fffe0ff */
[----:B------:R-:W-:Y:S01]  /*6e70*/  @P1 IMAD.IADD R0, R75, 0x1, R0 ;  /* 0x000000014b001824 */ /* 0x000fe200078e0200 */
[----:B------:R-:W-:Y:S06]  /*6e80*/  @P0 BRA `(.L_x_110) ;  /* 0x00000000000c0947 */ /* 0x000fec0003800000 */
[----:B------:R-:W-:Y:S04]  /*6e90*/  SHF.L.U32 R3, R70, 0x1f, RZ ;  /* 0x0000001f46037819 */ /* 0x000fe800000006ff */
[----:B------:R-:W2:Y:S02]  /*6ea0*/  SYNCS.PHASECHK.TRANS64.TRYWAIT P0, [R4+URZ+0x110], R3 ;  /* 0x00011003040075a7 */ /* 0x000ea400080011ff */
[----:B--2---:R-:W-:Y:S05]  /*6eb0*/  @!P0 BRA `(.L_x_111) ;  /* 0x0000002800648947 */ /* 0x004fea0003800000 */
.L_x_110:
[----:B------:R-:W-:Y:S05]  /*6ec0*/  BSYNC B0 ;  /* 0x0000000000007941 */ /* 0x000fea0003800000 */
.L_x_109:
[----:B------:R-:W-:Y:S02]  /*6ed0*/  ISETP.NE.AND P0, PT, R87, RZ, PT ;  /* 0x000000ff5700720c */ /* 0x000fe40003f05270 */
[----:B------:R-:W-:Y:S11]  /*6ee0*/  IADD3 R39, PT, PT, R39, 0x1, RZ ;  /* 0x0000000127277810 */ /* 0x000ff60007ffe0ff */
[----:B------:R-:W-:Y:S05]  /*6ef0*/  @P0 WARPSYNC.ALL ;  /* 0x0000000000000948 */ /* 0x000fea0003800000 */
[----:B------:R4:W1:Y:S04]  /*6f00*/  @P0 LDSM.16.M88.4 R40, [R2+UR50+0x200] ;  /* 0x000200320228083b */ /* 0x0008680008000200 */
[----:B------:R4:W1:Y:S02]  /*6f10*/  @P0 LDSM.16.M88.4 R48, [R0+0x200] ;  /* 0x000200000030083b */ /* 0x0008640000000200 */
.L_x_108:
[----:B------:R-:W-:Y:S05]  /*6f20*/  BSYNC B1 ;  /* 0x0000000000017941 */ /* 0x000fea0003800000 */
.L_x_107:
[----:B--2-4-:R-:W-:Y:S05]  /*6f30*/  VIADD R0, R34, 0x20 ;  /* 0x0000002022007836 */ /* 0x014fea0000000000 */
[----:B------:R-:W-:Y:S04]  /*6f40*/  SHF.R.U32.HI R0, RZ, 0x15, R0 ;  /* 0x00000015ff007819 */ /* 0x000fe80000011600 */
[----:B------:R-:W-:Y:S11]  /*6f50*/  LOP3.LUT P0, RZ, R0, 0x3, R73, 0x48, !PT ;  /* 0x0000000300ff7812 */ /* 0x000ff60007804849 */
[----:B------:R-:W-:Y:S02]  /*6f60*/  @!UPT UIADD3 URZ, UPT, UPT, URZ, URZ, URZ ;  /* 0x000000fffffff290 */ /* 0x000fe4000fffe0ff */
[----:B------:R-:W-:Y:S05]  /*6f70*/  @!P0 BRA `(.L_x_112) ;  /* 0x0000000000408947 */ /* 0x000fea0003800000 */
[----:B------:R-:W2:Y:S01]  /*6f80*/  LDCU.64 UR8, c[0x4][0x70] ;  /* 0x01000e00ff0877ac */ /* 0x000ea20008000a00 */
[----:B------:R-:W-:Y:S01]  /*6f90*/  MOV R3, 0x0 ;  /* 0x0000000000037802 */ /* 0x000fe20000000f00 */
[----:B------:R-:W-:Y:S02]  /*6fa0*/  HFMA2 R12, -RZ, RZ, 0, 5.9604644775390625e-08 ;  /* 0x00000001ff0c7431 */ /* 0x000fe400000001ff */
[----:B------:R-:W-:Y:S02]  /*6fb0*/  IMAD.MOV.U32 R8, RZ, RZ, 0x192 ;  /* 0x00000192ff087424 */ /* 0x000fe400078e00ff */
[----:B------:R-:W-:Y:S01]  /*6fc0*/  IMAD.MOV.U32 R13, RZ, RZ, RZ ;  /* 0x000000ffff0d7224 */ /* 0x000fe200078e00ff */
[----:B------:R-:W4:Y:S01]  /*6fd0*/  LDCU.64 UR6, c[0x4][0x78] ;  /* 0x01000f00ff0677ac */ /* 0x000f220008000a00 */
[----:B------:R-:W1:Y:S01]  /*6fe0*/  LDC.64 R2, c[0x4][R3] ;  /* 0x0100000003027b82 */ /* 0x000e620000000a00 */
[----:B------:R-:W5:Y:S01]  /*6ff0*/  LDCU.64 UR4, c[0x4][0x10] ;  /* 0x01000200ff0477ac */ /* 0x000f620008000a00 */
[----:B--2---:R-:W-:Y:S01]  /*7000*/  MOV R5, UR9 ;  /* 0x0000000900057c02 */ /* 0x004fe20008000f00 */
[----:B------:R-:W-:Y:S01]  /*7010*/  IMAD.U32 R4, RZ, RZ, UR8 ;  /* 0x00000008ff047e24 */ /* 0x000fe2000f8e00ff */
[----:B----4-:R-:W-:Y:S01]  /*7020*/  MOV R7, UR7 ;  /* 0x0000000700077c02 */ /* 0x010fe20008000f00 */
[----:B------:R-:W-:Y:S01]  /*7030*/  IMAD.U32 R6, RZ, RZ, UR6 ;  /* 0x00000006ff067e24 */ /* 0x000fe2000f8e00ff */
[----:B-----5:R-:W-:Y:S01]  /*7040*/  MOV R11, UR5 ;  /* 0x00000005000b7c02 */ /* 0x020fe20008000f00 */
[----:B------:R-:W-:Y:S02]  /*7050*/  IMAD.U32 R10, RZ, RZ, UR4 ;  /* 0x00000004ff0a7e24 */ /* 0x000fe4000f8e00ff */
[----:B------:R-:W-:Y:S07]  /*7060*/  LEPC R20, `(.L_x_112) ;  /* 0x000000001014794e */ /* 0x000fee0000000000 */
[----:B-1-3--:R-:W-:Y:S05]  /*7070*/  CALL.ABS.NOINC R2 ;  /* 0x0000000002007343 */ /* 0x00afea0003c00000 */
.L_x_112:
[----:B-1----:R-:W-:Y:S01]  /*7080*/  SHF.L.U32 R20, R40, 0x10, RZ ;  /* 0x0000001028147819 */ /* 0x002fe200000006ff */
[----:B------:R-:W-:Y:S05]  /*7090*/  WARPSYNC.ALL ;  /* 0x0000000000007948 */ /* 0x000fea0003800000 */
[----:B------:R-:W-:Y:S01]  /*70a0*/  R2UR UR4, R34 ;  /* 0x00000000220472ca */ /* 0x000fe200000e0000 */
[----:B------:R-:W1:Y:S01]  /*70b0*/  S2R R92, SR_CgaCtaId ;  /* 0x00000000005c7919 */ /* 0x000e620000008800 */
[----:B------:R-:W-:Y:S01]  /*70c0*/  LOP3.LUT R21, R40, 0xffff0000, RZ, 0xc0, !PT ;  /* 0xffff000028157812 */ /* 0x000fe200078ec0ff */
[----:B------:R-:W-:Y:S01]  /*70d0*/  BSSY.RECONVERGENT B0, `(.L_x_113) ;  /* 0x0000054000007945 */ /* 0x000fe20003800200 */
[----:B------:R-:W-:Y:S02]  /*70e0*/  LOP3.LUT R36, R41, 0xffff0000, RZ, 0xc0, !PT ;  /* 0xffff000029247812 */ /* 0x000fe400078ec0ff */
[----:B------:R-:W-:Y:S02]  /*70f0*/  SHF.L.U32 R37, R49, 0x10, RZ ;  /* 0x0000001031257819 */ /* 0x000fe400000006ff */
[----:B------:R-:W-:Y:S02]  /*7100*/  LOP3.LUT R38, R51, 0xffff0000, RZ, 0xc0, !PT ;  /* 0xffff000033267812 */ /* 0x000fe400078ec0ff */
[----:B------:R-:W-:Y:S02]  /*7110*/  ISETP.NE.AND P6, PT, R81, RZ, PT ;  /* 0x000000ff5100720c */ /* 0x000fe40003fc5270 */
[----:B------:R-:W-:Y:S01]  /*7120*/  ISETP.NE.AND P0, PT, R72, RZ, PT ;  /* 0x000000ff4800720c */ /* 0x000fe20003f05270 */
[----:B------:R-:W2:Y:S01]  /*7130*/  LDTM.16dp256bit.x4 R4, tmem[UR4+0x20] ;  /* 0x00002004000479ee */ /* 0x000ea20008120000 */
[----:B------:R-:W-:Y:S09]  /*7140*/  MOV R93, UR56 ;  /* 0x00000038005d7c02 */ /* 0x000ff20008000f00 */
[----:B------:R-:W-:Y:S04]  /*7150*/  @P6 LEA R93, R93, UR50, 0x3 ;  /* 0x000000325d5d6c11 */ /* 0x000fe8000f8e18ff */
[----:B------:R-:W-:Y:S04]  /*7160*/  @P6 IADD3 R93, PT, PT, R93, 0x130, RZ ;  /* 0x000001305d5d6810 */ /* 0x000fe80007ffe0ff */
[----:B-1----:R-:W-:Y:S01]  /*7170*/  @P6 PRMT R93, R92, 0x654, R93 ;  /* 0x000006545c5d6816 */ /* 0x002fe2000000005d */
[C---:B--2---:R-:W-:Y:S01]  /*7180*/  FMUL R0, R33.reuse, R4 ;  /* 0x0000000421007220 */ /* 0x044fe20000400000 */
[C---:B------:R-:W-:Y:S01]  /*7190*/  FMUL R2, R33.reuse, R5 ;  /* 0x0000000521027220 */ /* 0x040fe20000400000 */
[C---:B------:R-:W-:Y:S01]  /*71a0*/  FMUL R3, R33.reuse, R6 ;  /* 0x0000000621037220 */ /* 0x040fe20000400000 */
[----:B------:R-:W-:Y:S01]  /*71b0*/  FMUL R7, R33, R7 ;  /* 0x0000000721077220 */ /* 0x000fe20000400000 */
[----:B------:R-:W-:Y:S01]  /*71c0*/  FFMA R0, R35, R20, R0 ;  /* 0x0000001423007223 */ /* 0x000fe20000000000 */
[----:B------:R-:W-:Y:S01]  /*71d0*/  SHF.L.U32 R20, R41, 0x10, RZ ;  /* 0x0000001029147819 */ /* 0x000fe200000006ff */
[----:B------:R-:W-:Y:S01]  /*71e0*/  FFMA R2, R35, R21, R2 ;  /* 0x0000001523027223 */ /* 0x000fe20000000002 */
[----:B------:R-:W-:Y:S01]  /*71f0*/  SHF.L.U32 R21, R43, 0x10, RZ ;  /* 0x000000102b157819 */ /* 0x000fe200000006ff */
[C---:B------:R-:W-:Y:S01]  /*7200*/  FMUL R4, R33.reuse, R8 ;  /* 0x0000000821047220 */ /* 0x040fe20000400000 */
[----:B------:R-:W-:Y:S01]  /*7210*/  FMUL R5, R33, R9 ;  /* 0x0000000921057220 */ /* 0x000fe20000400000 */
[C---:B------:R-:W-:Y:S01]  /*7220*/  FFMA R3, R35.reuse, R20, R3 ;  /* 0x0000001423037223 */ /* 0x040fe20000000003 */
[C---:B------:R-:W-:Y:S01]  /*7230*/  SHF.L.U32 R20, R42.reuse, 0x10, RZ ;  /* 0x000000102a147819 */ /* 0x040fe200000006ff */
[----:B------:R-:W-:Y:S01]  /*7240*/  FFMA R7, R35, R36, R7 ;  /* 0x0000002423077223 */ /* 0x000fe20000000007 */
[----:B------:R-:W-:Y:S01]  /*7250*/  LOP3.LUT R36, R42, 0xffff0000, RZ, 0xc0, !PT ;  /* 0xffff00002a247812 */ /* 0x000fe200078ec0ff */
[----:B------:R-:W-:Y:S01]  /*7260*/  FMUL R6, R33, R10 ;  /* 0x0000000a21067220 */ /* 0x000fe20000400000 */
[----:B------:R-:W-:Y:S01]  /*7270*/  F2FP.BF16.F32.PACK_AB R44, R2, R0 ;  /* 0x00000000022c723e */ /* 0x000fe200000010ff */
[----:B------:R-:W-:Y:S01]  /*7280*/  FFMA R4, R35, R20, R4 ;  /* 0x0000001423047223 */ /* 0x000fe20000000004 */
[----:B------:R-:W-:Y:S01]  /*7290*/  LOP3.LUT R20, R43, 0xffff0000, RZ, 0xc0, !PT ;  /* 0xffff00002b147812 */ /* 0x000fe200078ec0ff */
[----:B------:R-:W-:Y:S01]  /*72a0*/  FMUL R11, R33, R11 ;  /* 0x0000000b210b7220 */ /* 0x000fe20000400000 */
[----:B------:R-:W-:Y:S01]  /*72b0*/  F2FP.BF16.F32.PACK_AB R45, R7, R3 ;  /* 0x00000003072d723e */ /* 0x000fe200000010ff */
[C---:B------:R-:W-:Y:S01]  /*72c0*/  FFMA R5, R35.reuse, R36, R5 ;  /* 0x0000002423057223 */ /* 0x040fe20000000005 */
[----:B------:R-:W-:Y:S01]  /*72d0*/  LOP3.LUT R36, R50, 0xffff0000, RZ, 0xc0, !PT ;  /* 0xffff000032247812 */ /* 0x000fe200078ec0ff */
[C---:B------:R-:W-:Y:S01]  /*72e0*/  FFMA R6, R35.reuse, R21, R6 ;  /* 0x0000001523067223 */ /* 0x040fe20000000006 */
[C---:B------:R-:W-:Y:S01]  /*72f0*/  SHF.L.U32 R21, R48.reuse, 0x10, RZ ;  /* 0x0000001030157819 */ /* 0x040fe200000006ff */
[----:B------:R-:W-:Y:S01]  /*7300*/  FFMA R11, R35, R20, R11 ;  /* 0x00000014230b7223 */ /* 0x000fe2000000000b */
[----:B------:R-:W-:Y:S01]  /*7310*/  LOP3.LUT R20, R48, 0xffff0000, RZ, 0xc0, !PT ;  /* 0xffff000030147812 */ /* 0x000fe200078ec0ff */
[----:B------:R-:W-:Y:S01]  /*7320*/  FMUL R8, R33, R12 ;  /* 0x0000000c21087220 */ /* 0x000fe20000400000 */
[----:B------:R-:W-:Y:S01]  /*7330*/  F2FP.BF16.F32.PACK_AB R46, R5, R4 ;  /* 0x00000004052e723e */ /* 0x000fe200000010ff */
[C---:B------:R-:W-:Y:S01]  /*7340*/  FMUL R9, R33.reuse, R13 ;  /* 0x0000000d21097220 */ /* 0x040fe20000400000 */
[----:B------:R-:W-:Y:S01]  /*7350*/  FMUL R10, R33, R14 ;  /* 0x0000000e210a7220 */ /* 0x000fe20000400000 */
[----:B------:R-:W-:Y:S01]  /*7360*/  FFMA R8, R35, R21, R8 ;  /* 0x0000001523087223 */ /* 0x000fe20000000008 */
[----:B------:R-:W-:Y:S01]  /*7370*/  FMUL R15, R33, R15 ;  /* 0x0000000f210f7220 */ /* 0x000fe20000400000 */
[----:B------:R-:W-:Y:S01]  /*7380*/  FFMA R9, R35, R20, R9 ;  /* 0x0000001423097223 */ /* 0x000fe20000000009 */
[----:B------:R-:W-:Y:S01]  /*7390*/  LOP3.LUT R20, R49, 0xffff0000, RZ, 0xc0, !PT ;  /* 0xffff000031147812 */ /* 0x000fe200078ec0ff */
[----:B------:R-:W-:Y:S01]  /*73a0*/  FFMA R10, R35, R37, R10 ;  /* 0x00000025230a7223 */ /* 0x000fe2000000000a */
[----:B------:R-:W-:Y:S01]  /*73b0*/  SHF.L.U32 R21, R50, 0x10, RZ ;  /* 0x0000001032157819 */ /* 0x000fe200000006ff */
[C---:B------:R-:W-:Y:S01]  /*73c0*/  FMUL R12, R33.reuse, R16 ;  /* 0x00000010210c7220 */ /* 0x040fe20000400000 */
        /* <DEDUP_REMOVED lines=11> */
[----:B------:R-:W-:Y:S01]  /*7480*/  F2FP.BF16.F32.PACK_AB R89, R15, R10 ;  /* 0x0000000a0f59723e */ /* 0x000fe200000010ff */
[----:B------:R1:W-:Y:S01]  /*7490*/  STSM.16.M88.4 [R84+0x1200], R44 ;  /* 0x0012002c54007844 */ /* 0x0003e20000000200 */
[----:B------:R-:W-:Y:S02]  /*74a0*/  F2FP.BF16.F32.PACK_AB R90, R13, R12 ;  /* 0x0000000c0d5a723e */ /* 0x000fe400000010ff */
[----:B------:R-:W-:Y:S02]  /*74b0*/  F2FP.BF16.F32.PACK_AB R91, R19, R14 ;  /* 0x0000000e135b723e */ /* 0x000fe400000010ff */
[----:B------:R-:W-:Y:S02]  /*74c0*/  LEA R16, R39, UR50, 0x3 ;  /* 0x0000003227107c11 */ /* 0x000fe4000f8e18ff */
[----:B------:R-:W-:Y:S01]  /*74d0*/  @P6 SHF.L.U32 R17, R70, 0x1f, RZ ;  /* 0x0000001f46116819 */ /* 0x000fe200000006ff */
        /* <DEDUP_REMOVED lines=9> */
[----:B------:R-:W-:Y:S01]  /*7570*/  R2UR UR10, R79 ;  /* 0x000000004f0a72ca */ /* 0x000fe200000e0000 */
[----:B------:R-:W-:Y:S01]  /*7580*/  UIADD3 UR4, UP0, UPT, UR54, 0x680, URZ ;  /* 0x0000068036047890 */ /* 0x000fe2000ff1e0ff */
[----:B------:R-:W-:Y:S01]  /*7590*/  R2UR UR11, R77 ;  /* 0x000000004d0b72ca */ /* 0x000fe200000e0000 */
[----:B------:R-:W-:Y:S01]  /*75a0*/  UIADD3 UR9, UPT, UPT, UR41, 0x20, URZ ;  /* 0x0000002029097890 */ /* 0x000fe2000fffe0ff */
[----:B------:R-:W-:Y:S01]  /*75b0*/  R2UR UR12, R78 ;  /* 0x000000004e0c72ca */ /* 0x000fe200000e0000 */
[----:B------:R-:W-:Y:S02]  /*75c0*/  UIADD3 UR8, UPT, UPT, UR50, 0x1200, URZ ;  /* 0x0000120032087890 */ /* 0x000fe4000fffe0ff */
[----:B------:R-:W-:Y:S10]  /*75d0*/  UIADD3.X UR5, UPT, UPT, URZ, UR55, URZ, UP0, !UPT ;  /* 0x00000037ff057290 */ /* 0x000ff400087fe4ff */
[----:B------:R2:W-:Y:S01]  /*75e0*/  UTMASTG.4D.IM2COL [UR8], [UR4] ;  /* 0x00000008040073b5 */ /* 0x0005e20008058000 */
[----:B------:R0:W-:Y:S01]  /*75f0*/  UTMACMDFLUSH ;  /* 0x00000000000079b7 */ /* 0x0001e20000000000 */
[----:B--2---:R-:W-:Y:S04]  /*7600*/  DEPBAR.LE SB0, 0x1 ;  /* 0x000080400000791a */ /* 0x004fe80000000000 */
.L_x_114:
[----:B------:R-:W-:Y:S05]  /*7610*/  BSYNC.RECONVERGENT B0 ;  /* 0x0000000000007941 */ /* 0x000fea0003800200 */
.L_x_113:
[----:B------:R-:W-:Y:S01]  /*7620*/  BAR.SYNC.DEFER_BLOCKING 0x1, 0x80 ;  /* 0x0042000000007b1d */ /* 0x000fe20000010000 */
[----:B------:R-:W-:Y:S04]  /*7630*/  UIADD3 UR40, UPT, UPT, UR56, 0x1, URZ ;  /* 0x0000000138287890 */ /* 0x000fe8000fffe0ff */
[----:B------:R-:W-:Y:S04]  /*7640*/  UISETP.NE.AND UP0, UPT, UR40, 0x4, UPT ;  /* 0x000000042800788c */ /* 0x000fe8000bf05270 */
[----:B------:R-:W-:Y:S01]  /*7650*/  USEL UR40, UR40, URZ, UP0 ;  /* 0x000000ff28287287 */ /* 0x000fe20008000000 */
[----:B------:R2:W-:Y:S01]  /*7660*/  @P6 SYNCS.ARRIVE.TRANS64.RED.A1T0 RZ, [R93+URZ], RZ ;  /* 0x000000ff5dff69a7 */ /* 0x0005e200081004ff */
[----:B------:R-:W-:Y:S01]  /*7670*/  BSSY B1, `(.L_x_115) ;  /* 0x0000014000017945 */ /* 0x000fe20003800000 */
[----:B------:R-:W4:Y:S02]  /*7680*/  @P6 SYNCS.PHASECHK.TRANS64.TRYWAIT P0, [R16+URZ+0x110], R17 ;  /* 0x00011011100065a7 */ /* 0x000f2400080011ff */
[----:B----4-:R-:W-:Y:S01]  /*7690*/  @P6 SEL R85, RZ, 0x1, !P0 ;  /* 0x00000001ff556807 */ /* 0x010fe20004000000 */
[----:B--2---:R-:W-:Y:S06]  /*76a0*/  @!P6 BRA `(.L_x_116) ;  /* 0x000000000040e947 */ /* 0x004fec0003800000 */
[----:B------:R-:W-:Y:S01]  /*76b0*/  ISETP.NE.AND P1, PT, R87, RZ, PT ;  /* 0x000000ff5700720c */ /* 0x000fe20003f25270 */
[----:B------:R-:W-:Y:S01]  /*76c0*/  BSSY B0, `(.L_x_117) ;  /* 0x0000009000007945 */ /* 0x000fe20003800000 */
[----:B------:R-:W-:Y:S11]  /*76d0*/  ISETP.NE.AND P0, PT, R85, RZ, PT ;  /* 0x000000ff5500720c */ /* 0x000ff60003f05270 */
[----:B------:R-:W-:Y:S05]  /*76e0*/  @P1 IMAD R2, R39, 0x1000, R86 ;  /* 0x0000100027021824 */ /* 0x000fea00078e0256 */
[----:B------:R-:W-:Y:S05]  /*76f0*/  @P1 IADD3 R0, PT, PT, R2, UR50, RZ ;  /* 0x0000003202001c10 */ /* 0x000fea000fffe0ff */
[----:B------:R-:W-:Y:S01]  /*7700*/  @P1 IMAD.IADD R0, R75, 0x1, R0 ;  /* 0x000000014b001824 */ /* 0x000fe200078e0200 */
[----:B------:R-:W-:Y:S06]  /*7710*/  @P0 BRA `(.L_x_118) ;  /* 0x00000000000c0947 */ /* 0x000fec0003800000 */
[----:B------:R-:W-:Y:S04]  /*7720*/  SHF.L.U32 R3, R70, 0x1f, RZ ;  /* 0x0000001f46037819 */ /* 0x000fe800000006ff */
[----:B------:R-:W2:Y:S02]  /*7730*/  SYNCS.PHASECHK.TRANS64.TRYWAIT P0, [R16+URZ+0x110], R3 ;  /* 0x00011003100075a7 */ /* 0x000ea400080011ff */
[----:B--2---:R-:W-:Y:S05]  /*7740*/  @!P0 BRA `(.L_x_119) ;  /* 0x0000002000548947 */ /* 0x004fea0003800000 */
.L_x_118:
[----:B------:R-:W-:Y:S05]  /*7750*/  BSYNC B0 ;  /* 0x0000000000007941 */ /* 0x000fea0003800000 */
.L_x_117:
[----:B------:R-:W-:Y:S02]  /*7760*/  ISETP.NE.AND P0, PT, R87, RZ, PT ;  /* 0x000000ff5700720c */ /* 0x000fe40003f05270 */
[----:B------:R-:W-:Y:S11]  /*7770*/  IADD3 R39, PT, PT, R39, 0x1, RZ ;  /* 0x0000000127277810 */ /* 0x000ff60007ffe0ff */
[----:B------:R-:W-:Y:S05]  /*7780*/  @P0 WARPSYNC.ALL ;  /* 0x0000000000000948 */ /* 0x000fea0003800000 */
[----:B------:R4:W1:Y:S04]  /*7790*/  @P0 LDSM.16.M88.4 R40, [R2+UR50+0x200] ;  /* 0x000200320228083b */ /* 0x0008680008000200 */
[----:B------:R4:W1:Y:S02]  /*77a0*/  @P0 LDSM.16.M88.4 R48, [R0+0x200] ;  /* 0x000200000030083b */ /* 0x0008640000000200 */
.L_x_116:
[----:B------:R-:W-:Y:S05]  /*77b0*/  BSYNC B1 ;  /* 0x0000000000017941 */ /* 0x000fea0003800000 */
.L_x_115:
[----:B----4-:R-:W-:Y:S05]  /*77c0*/  VIADD R0, R34, 0x40 ;  /* 0x0000004022007836 */ /* 0x010fea0000000000 */
[----:B------:R-:W-:Y:S04]  /*77d0*/  SHF.R.U32.HI R0, RZ, 0x15, R0 ;  /* 0x00000015ff007819 */ /* 0x000fe80000011600 */
[----:B------:R-:W-:Y:S11]  /*77e0*/  LOP3.LUT P0, RZ, R0, 0x3, R73, 0x48, !PT ;  /* 0x0000000300ff7812 */ /* 0x000ff60007804849 */
[----:B------:R-:W-:Y:S02]  /*77f0*/  @!UPT UIADD3 URZ, UPT, UPT, URZ, URZ, URZ ;  /* 0x000000fffffff290 */ /* 0x000fe4000fffe0ff */
[----:B------:R-:W-:Y:S05]  /*7800*/  @!P0 BRA `(.L_x_120) ;  /* 0x0000000000408947 */ /* 0x000fea0003800000 */
[----:B------:R-:W4:Y:S01]  /*7810*/  LDCU.64 UR8, c[0x4][0x70] ;  /* 0x01000e00ff0877ac */ /* 0x000f220008000a00 */
[----:B--2---:R-:W-:Y:S01]  /*7820*/  MOV R3, 0x0 ;  /* 0x0000000000037802 */ /* 0x004fe20000000f00 */
[----:B------:R-:W-:Y:S02]  /*7830*/  HFMA2 R12, -RZ, RZ, 0, 5.9604644775390625e-08 ;  /* 0x00000001ff0c7431 */ /* 0x000fe400000001ff */
[----:B------:R-:W-:Y:S02]  /*7840*/  IMAD.MOV.U32 R8, RZ, RZ, 0x192 ;  /* 0x00000192ff087424 */ /* 0x000fe400078e00ff */
[----:B------:R-:W-:Y:S01]  /*7850*/  IMAD.MOV.U32 R13, RZ, RZ, RZ ;  /* 0x000000ffff0d7224 */ /* 0x000fe200078e00ff */
[----:B------:R-:W2:Y:S01]  /*7860*/  LDCU.64 UR6, c[0x4][0x78] ;  /* 0x01000f00ff0677ac */ /* 0x000ea20008000a00 */
[----:B------:R-:W1:Y:S01]  /*7870*/  LDC.64 R2, c[0x4][R3] ;  /* 0x0100000003027b82 */ /* 0x000e620000000a00 */
[----:B------:R-:W5:Y:S01]  /*7880*/  LDCU.64 UR4, c[0x4][0x10] ;  /* 0x01000200ff0477ac */ /* 0x000f620008000a00 */
[----:B----4-:R-:W-:Y:S01]  /*7890*/  MOV R5, UR9 ;  /* 0x0000000900057c02 */ /* 0x010fe20008000f00 */
[----:B------:R-:W-:Y:S01]  /*78a0*/  IMAD.U32 R4, RZ, RZ, UR8 ;  /* 0x00000008ff047e24 */ /* 0x000fe2000f8e00ff */
[----:B--2---:R-:W-:Y:S01]  /*78b0*/  MOV R7, UR7 ;  /* 0x0000000700077c02 */ /* 0x004fe20008000f00 */
[----:B------:R-:W-:Y:S01]  /*78c0*/  IMAD.U32 R6, RZ, RZ, UR6 ;  /* 0x00000006ff067e24 */ /* 0x000fe2000f8e00ff */
[----:B-----5:R-:W-:Y:S01]  /*78d0*/  MOV R11, UR5 ;  /* 0x00000005000b7c02 */ /* 0x020fe20008000f00 */
[----:B------:R-:W-:Y:S02]  /*78e0*/  IMAD.U32 R10, RZ, RZ, UR4 ;  /* 0x00000004ff0a7e24 */ /* 0x000fe4000f8e00ff */
[----:B------:R-:W-:Y:S07]  /*78f0*/  LEPC R20, `(.L_x_120) ;  /* 0x000000001014794e */ /* 0x000fee0000000000 */
[----:B-1-3--:R-:W-:Y:S05]  /*7900*/  CALL.ABS.NOINC R2 ;  /* 0x0000000002007343 */ /* 0x00afea0003c00000 */
.L_x_120:
[----:B-1----:R-:W-:Y:S01]  /*7910*/  SHF.L.U32 R20, R40, 0x10, RZ ;  /* 0x0000001028147819 */ /* 0x002fe200000006ff */
[----:B------:R-:W-:Y:S05]  /*7920*/  WARPSYNC.ALL ;  /* 0x0000000000007948 */ /* 0x000fea0003800000 */
[----:B------:R-:W-:Y:S01]  /*7930*/  R2UR UR4, R34 ;  /* 0x00000000220472ca */ /* 0x000fe200000e0000 */
[----:B------:R-:W-:Y:S01]  /*7940*/  BSSY.RECONVERGENT B0, `(.L_x_121) ;  /* 0x0000055000007945 */ /* 0x000fe20003800200 */
[----:B------:R-:W-:Y:S02]  /*7950*/  LOP3.LUT R21, R40, 0xffff0000, RZ, 0xc0, !PT ;  /* 0xffff000028157812 */ /* 0x000fe400078ec0ff */
[----:B------:R-:W-:Y:S02]  /*7960*/  LOP3.LUT R36, R41, 0xffff0000, RZ, 0xc0, !PT ;  /* 0xffff000029247812 */ /* 0x000fe400078ec0ff */
[----:B------:R-:W-:Y:S02]  /*7970*/  SHF.L.U32 R37, R43, 0x10, RZ ;  /* 0x000000102b257819 */ /* 0x000fe400000006ff */
[----:B------:R-:W-:Y:S02]  /*7980*/  LOP3.LUT R38, R51, 0xffff0000, RZ, 0xc0, !PT ;  /* 0xffff000033267812 */ /* 0x000fe400078ec0ff */
[----:B------:R-:W-:Y:S02]  /*7990*/  ISETP.NE.AND P6, PT, R81, RZ, PT ;  /* 0x000000ff5100720c */ /* 0x000fe40003fc5270 */
[----:B------:R-:W-:Y:S01]  /*79a0*/  ISETP.NE.AND P0, PT, R72, RZ, PT ;  /* 0x000000ff4800720c */ /* 0x000fe20003f05270 */
[----:B--2---:R-:W1:Y:S01]  /*79b0*/  LDTM.16dp256bit.x4 R4, tmem[UR4+0x40] ;  /* 0x00004004000479ee */ /* 0x004e620008120000 */
[----:B------:R-:W-:Y:S09]  /*79c0*/  MOV R93, UR40 ;  /* 0x00000028005d7c02 */ /* 0x000ff20008000f00 */
[----:B------:R-:W-:Y:S04]  /*79d0*/  @P6 LEA R93, R93, UR50, 0x3 ;  /* 0x000000325d5d6c11 */ /* 0x000fe8000f8e18ff */
[----:B------:R-:W-:Y:S04]  /*79e0*/  @P6 IADD3 R93, PT, PT, R93, 0x130, RZ ;  /* 0x000001305d5d6810 */ /* 0x000fe80007ffe0ff */
[----:B------:R-:W-:Y:S01]  /*79f0*/  @P6 PRMT R93, R92, 0x654, R93 ;  /* 0x000006545c5d6816 */ /* 0x000fe2000000005d */
[C---:B-1----:R-:W-:Y:S01]  /*7a00*/  FMUL R0, R33.reuse, R4 ;  /* 0x0000000421007220 */ /* 0x042fe20000400000 */
[C---:B------:R-:W-:Y:S01]  /*7a10*/  FMUL R2, R33.reuse, R5 ;  /* 0x0000000521027220 */ /* 0x040fe20000400000 */
[C---:B------:R-:W-:Y:S01]  /*7a20*/  FMUL R3, R33.reuse, R6 ;  /* 0x0000000621037220 */ /* 0x040fe20000400000 */
[----:B------:R-:W-:Y:S01]  /*7a30*/  FMUL R7, R33, R7 ;  /* 0x0000000721077220 */ /* 0x000fe20000400000 */
[----:B------:R-:W-:Y:S01]  /*7a40*/  FFMA R0, R35, R20, R0 ;  /* 0x0000001423007223 */ /* 0x000fe20000000000 */
[----:B------:R-:W-:Y:S01]  /*7a50*/  SHF.L.U32 R20, R41, 0x10, RZ ;  /* 0x0000001029147819 */ /* 0x000fe200000006ff */
[----:B------:R-:W-:Y:S01]  /*7a60*/  FFMA R2, R35, R21, R2 ;  /* 0x0000001523027223 */ /* 0x000fe20000000002 */
[C---:B------:R-:W-:Y:S01]  /*7a70*/  SHF.L.U32 R21, R42.reuse, 0x10, RZ ;  /* 0x000000102a157819 */ /* 0x040fe200000006ff */
[C---:B------:R-:W-:Y:S01]  /*7a80*/  FMUL R4, R33.reuse, R8 ;  /* 0x0000000821047220 */ /* 0x040fe20000400000 */
[----:B------:R-:W-:Y:S01]  /*7a90*/  FMUL R5, R33, R9 ;  /* 0x0000000921057220 */ /* 0x000fe20000400000 */
[C---:B------:R-:W-:Y:S01]  /*7aa0*/  FFMA R3, R35.reuse, R20, R3 ;  /* 0x0000001423037223 */ /* 0x040fe20000000003 */
[----:B------:R-:W-:Y:S01]  /*7ab0*/  LOP3.LUT R20, R42, 0xffff0000, RZ, 0xc0, !PT ;  /* 0xffff00002a147812 */ /* 0x000fe200078ec0ff */
[----:B------:R-:W-:Y:S01]  /*7ac0*/  FFMA R7, R35, R36, R7 ;  /* 0x0000002423077223 */ /* 0x000fe20000000007 */
[----:B------:R-:W-:Y:S01]  /*7ad0*/  LOP3.LUT R36, R43, 0xffff0000, RZ, 0xc0, !PT ;  /* 0xffff00002b247812 */ /* 0x000fe200078ec0ff */
[C---:B------:R-:W-:Y:S01]  /*7ae0*/  FMUL R6, R33.reuse, R10 ;  /* 0x0000000a21067220 */ /* 0x040fe20000400000 */
[----:B------:R-:W-:Y:S01]  /*7af0*/  F2FP.BF16.F32.PACK_AB R44, R2, R0 ;  /* 0x00000000022c723e */ /* 0x000fe200000010ff */
[----:B------:R-:W-:Y:S01]  /*7b00*/  FMUL R11, R33, R11 ;  /* 0x0000000b210b7220 */ /* 0x000fe20000400000 */
[----:B------:R-:W-:Y:S01]  /*7b10*/  F2FP.BF16.F32.PACK_AB R45, R7, R3 ;  /* 0x00000003072d723e */ /* 0x000fe200000010ff */
[----:B------:R-:W-:Y:S01]  /*7b20*/  FFMA R4, R35, R21, R4 ;  /* 0x0000001523047223 */ /* 0x000fe20000000004 */
[----:B------:R-:W-:Y:S01]  /*7b30*/  SHF.L.U32 R21, R49, 0x10, RZ ;  /* 0x0000001031157819 */ /* 0x000fe200000006ff */
[C---:B------:R-:W-:Y:S01]  /*7b40*/  FFMA R5, R35.reuse, R20, R5 ;  /* 0x0000001423057223 */ /* 0x040fe20000000005 */
[C---:B------:R-:W-:Y:S01]  /*7b50*/  SHF.L.U32 R20, R48.reuse, 0x10, RZ ;  /* 0x0000001030147819 */ /* 0x040fe200000006ff */
[----:B------:R-:W-:Y:S01]  /*7b60*/  FFMA R6, R35, R37, R6 ;  /* 0x0000002523067223 */ /* 0x000fe20000000006 */
[----:B------:R-:W-:Y:S01]  /*7b70*/  SHF.L.U32 R37, R51, 0x10, RZ ;  /* 0x0000001033257819 */ /* 0x000fe200000006ff */
[----:B------:R-:W-:Y:S01]  /*7b80*/  FFMA R11, R35, R36, R11 ;  /* 0x00000024230b7223 */ /* 0x000fe2000000000b */
[----:B------:R-:W-:Y:S01]  /*7b90*/  LOP3.LUT R36, R48, 0xffff0000, RZ, 0xc0, !PT ;  /* 0xffff000030247812 */ /* 0x000fe200078ec0ff */
[----:B------:R-:W-:Y:S01]  /*7ba0*/  FMUL R8, R33, R12 ;  /* 0x0000000c21087220 */ /* 0x000fe20000400000 */
[----:B------:R-:W-:Y:S01]  /*7bb0*/  F2FP.BF16.F32.PACK_AB R46, R5, R4 ;  /* 0x00000004052e723e */ /* 0x000fe200000010ff */
[C---:B------:R-:W-:Y:S01]  /*7bc0*/  FMUL R9, R33.reuse, R13 ;  /* 0x0000000d21097220 */ /* 0x040fe20000400000 */
[----:B------:R-:W-:Y:S01]  /*7bd0*/  FMUL R10, R33, R14 ;  /* 0x0000000e210a7220 */ /* 0x000fe20000400000 */
[----:B------:R-:W-:Y:S01]  /*7be0*/  FFMA R8, R35, R20, R8 ;  /* 0x0000001423087223 */ /* 0x000fe20000000008 */
[----:B------:R-:W-:Y:S01]  /*7bf0*/  LOP3.LUT R20, R49, 0xffff0000, RZ, 0xc0, !PT ;  /* 0xffff000031147812 */ /* 0x000fe200078ec0ff */
[C---:B------:R-:W-:Y:S01]  /*7c00*/  FFMA R9, R35.reuse, R36, R9 ;  /* 0x0000002423097223 */ /* 0x040fe20000000009 */
[----:B------:R-:W-:Y:S01]  /*7c10*/  FFMA R10, R35, R21, R10 ;  /* 0x00000015230a7223 */ /* 0x000fe2000000000a */
[C---:B------:R-:W-:Y:S01]  /*7c20*/  FMUL R15, R33.reuse, R15 ;  /* 0x0000000f210f7220 */ /* 0x040fe20000400000 */
[C---:B------:R-:W-:Y:S01]  /*7c30*/  SHF.L.U32 R21, R50.reuse, 0x10, RZ ;  /* 0x0000001032157819 */ /* 0x040fe200000006ff */
[C---:B------:R-:W-:Y:S01]  /*7c40*/  FMUL R12, R33.reuse, R16 ;  /* 0x00000010210c7220 */ /* 0x040fe20000400000 */
[----:B------:R-:W-:Y:S01]  /*7c50*/  LOP3.LUT R36, R50, 0xffff0000, RZ, 0xc0, !PT ;  /* 0xffff000032247812 */ /* 0x000fe200078ec0ff */
[C---:B------:R-:W-:Y:S01]  /*7c60*/  FMUL R13, R33.reuse, R17 ;  /* 0x00000011210d7220 */ /* 0x040fe20000400000 */
        /* <DEDUP_REMOVED lines=34> */
.L_x_122:
[----:B------:R-:W-:Y:S05]  /*7e90*/  BSYNC.RECONVERGENT B0 ;  /* 0x0000000000007941 */ /* 0x000fea0003800200 */
.L_x_121:
        /* <DEDUP_REMOVED lines=19> */
.L_x_126:
[----:B------:R-:W-:Y:S05]  /*7fd0*/  BSYNC B0 ;  /* 0x0000000000007941 */ /* 0x000fea0003800000 */
.L_x_125:
[----:B------:R-:W-:Y:S11]  /*7fe0*/  ISETP.NE.AND P0, PT, R87, RZ, PT ;  /* 0x000000ff5700720c */ /* 0x000ff60003f05270 */
[----:B------:R-:W-:Y:S02]  /*7ff0*/  @!UPT UIADD3 URZ, UPT, UPT, URZ, URZ, URZ ;  /* 0x000000fffffff290 */ /* 0x000fe4000fffe0ff */
[----:B------:R-:W-:Y:S05]  /*8000*/  @P0 WARPSYNC.ALL ;  /* 0x0000000000000948 */ /* 0x000fea0003800000 */
[----:B------:R4:W1:Y:S04]  /*8010*/  @P0 LDSM.16.M88.4 R40, [R39+UR50+0x200] ;  /* 0x000200322728083b */ /* 0x0008680008000200 */
[----:B------:R4:W1:Y:S02]  /*8020*/  @P0 LDSM.16.M88.4 R48, [R2+0x200] ;  /* 0x000200000230083b */ /* 0x0008640000000200 */
.L_x_124:
[----:B------:R-:W-:Y:S05]  /*8030*/  BSYNC B1 ;  /* 0x0000000000017941 */ /* 0x000fea0003800000 */
.L_x_123:
[----:B--2---:R-:W-:Y:S05]  /*8040*/  VIADD R0, R34, 0x60 ;  /* 0x0000006022007836 */ /* 0x004fea0000000000 */
        /* <DEDUP_REMOVED lines=9> */
[----:B------:R-:W5:Y:S01]  /*80e0*/  LDCU.64 UR6, c[0x4][0x78] ;  /* 0x01000f00ff0677ac */ /* 0x000f620008000a00 */
[----:B----4-:R-:W4:Y:S01]  /*80f0*/  LDC.64 R2, c[0x4][R3] ;  /* 0x0100000003027b82 */ /* 0x010f220000000a00 */
[----:B------:R-:W3:Y:S01]  /*8100*/  LDCU.64 UR4, c[0x4][0x10] ;  /* 0x01000200ff0477ac */ /* 0x000ee20008000a00 */
[----:B--2---:R-:W-:Y:S01]  /*8110*/  MOV R5, UR9 ;  /* 0x0000000900057c02 */ /* 0x004fe20008000f00 */
[----:B------:R-:W-:Y:S01]  /*8120*/  IMAD.U32 R4, RZ, RZ, UR8 ;  /* 0x00000008ff047e24 */ /* 0x000fe2000f8e00ff */
[----:B-----5:R-:W-:Y:S01]  /*8130*/  MOV R7, UR7 ;  /* 0x0000000700077c02 */ /* 0x020fe20008000f00 */
[----:B------:R-:W-:Y:S01]  /*8140*/  IMAD.U32 R6, RZ, RZ, UR6 ;  /* 0x00000006ff067e24 */ /* 0x000fe2000f8e00ff */
[----:B---3--:R-:W-:Y:S01]  /*8150*/  MOV R11, UR5 ;  /* 0x00000005000b7c02 */ /* 0x008fe20008000f00 */
[----:B------:R-:W-:Y:S02]  /*8160*/  IMAD.U32 R10, RZ, RZ, UR4 ;  /* 0x00000004ff0a7e24 */ /* 0x000fe4000f8e00ff */
[----:B------:R-:W-:Y:S07]  /*8170*/  LEPC R20, `(.L_x_128) ;  /* 0x000000001014794e */ /* 0x000fee0000000000 */
[----:B-1--4-:R-:W-:Y:S05]  /*8180*/  CALL.ABS.NOINC R2 ;  /* 0x0000000002007343 */ /* 0x012fea0003c00000 */
.L_x_128:
[----:B------:R-:W-:Y:S01]  /*8190*/  ISETP.NE.AND P0, PT, R72, RZ, PT ;  /* 0x000000ff4800720c */ /* 0x000fe20003f05270 */
[----:B------:R-:W-:Y:S05]  /*81a0*/  WARPSYNC.ALL ;  /* 0x0000000000007948 */ /* 0x000fea0003800000 */
[----:B------:R-:W-:Y:S01]  /*81b0*/  R2UR UR4, R34 ;  /* 0x00000000220472ca */ /* 0x000fe200000e0000 */
[----:B------:R-:W-:Y:S01]  /*81c0*/  BSSY.RECONVERGENT B0, `(.L_x_129) ;  /* 0x0000053000007945 */ /* 0x000fe20003800200 */
[----:B------:R-:W-:Y:S02]  /*81d0*/  R2UR UR5, R83 ;  /* 0x00000000530572ca */ /* 0x000fe400000e0000 */
[C---:B-1----:R-:W-:Y:S02]  /*81e0*/  SHF.L.U32 R20, R40.reuse, 0x10, RZ ;  /* 0x0000001028147819 */ /* 0x042fe400000006ff */
[----:B------:R-:W-:Y:S02]  /*81f0*/  LOP3.LUT R36, R40, 0xffff0000, RZ, 0xc0, !PT ;  /* 0xffff000028247812 */ /* 0x000fe400078ec0ff */
[C---:B------:R-:W-:Y:S02]  /*8200*/  SHF.L.U32 R21, R41.reuse, 0x10, RZ ;  /* 0x0000001029157819 */ /* 0x040fe400000006ff */
[----:B------:R-:W-:Y:S02]  /*8210*/  LOP3.LUT R38, R41, 0xffff0000, RZ, 0xc0, !PT ;  /* 0xffff000029267812 */ /* 0x000fe400078ec0ff */
[C---:B------:R-:W-:Y:S01]  /*8220*/  SHF.L.U32 R37, R42.reuse, 0x10, RZ ;  /* 0x000000102a257819 */ /* 0x040fe200000006ff */
[----:B------:R-:W1:Y:S01]  /*8230*/  LDTM.16dp256bit.x4 R4, tmem[UR4+0x60] ;  /* 0x00006004000479ee */ /* 0x000e620008120000 */
[----:B------:R-:W-:Y:S01]  /*8240*/  LOP3.LUT R40, R42, 0xffff0000, RZ, 0xc0, !PT ;  /* 0xffff00002a287812 */ /* 0x000fe200078ec0ff */
[----:B------:R-:W-:Y:S01]  /*8250*/  NOP ;  /* 0x0000000000007918 */ /* 0x000fe20000000000 */
[C---:B----4-:R-:W-:Y:S01]  /*8260*/  SHF.L.U32 R39, R43.reuse, 0x10, RZ ;  /* 0x000000102b277819 */ /* 0x050fe200000006ff */
[----:B------:R-:W-:Y:S01]  /*8270*/  UIADD3 UR5, UPT, UPT, UR5, 0x180, URZ ;  /* 0x0000018005057890 */ /* 0x000fe2000fffe0ff */
[----:B------:R-:W-:Y:S02]  /*8280*/  LOP3.LUT R41, R43, 0xffff0000, RZ, 0xc0, !PT ;  /* 0xffff00002b297812 */ /* 0x000fe400078ec0ff */
[C---:B------:R-:W-:Y:S01]  /*8290*/  SHF.L.U32 R42, R48.reuse, 0x10, RZ ;  /* 0x00000010302a7819 */ /* 0x040fe200000006ff */
[----:B------:R-:W-:Y:S01]  /*82a0*/  UPRMT UR5, UR45, 0x654, UR5 ;  /* 0x000006542d057896 */ /* 0x000fe20008000005 */
[----:B------:R-:W-:Y:S02]  /*82b0*/  LOP3.LUT R43, R48, 0xffff0000, RZ, 0xc0, !PT ;  /* 0xffff0000302b7812 */ /* 0x000fe400078ec0ff */
[C---:B------:R-:W-:Y:S02]  /*82c0*/  SHF.L.U32 R44, R49.reuse, 0x10, RZ ;  /* 0x00000010312c7819 */ /* 0x040fe400000006ff */
[----:B------:R-:W-:Y:S02]  /*82d0*/  LOP3.LUT R46, R49, 0xffff0000, RZ, 0xc0, !PT ;  /* 0xffff0000312e7812 */ /* 0x000fe400078ec0ff */
[C---:B------:R-:W-:Y:S02]  /*82e0*/  SHF.L.U32 R45, R50.reuse, 0x10, RZ ;  /* 0x00000010322d7819 */ /* 0x040fe400000006ff */
[----:B-1----:R-:W-:Y:S01]  /*82f0*/  SYNCS.ARRIVE.TRANS64.RED.A1T0 RZ, [UR5], RZ ;  /* 0x000000ffffff79a7 */ /* 0x002fe20008100405 */
[----:B------:R-:W-:Y:S02]  /*8300*/  LOP3.LUT R48, R50, 0xffff0000, RZ, 0xc0, !PT ;  /* 0xffff000032307812 */ /* 0x000fe400078ec0ff */
[C---:B------:R-:W-:Y:S02]  /*8310*/  SHF.L.U32 R47, R51.reuse, 0x10, RZ ;  /* 0x00000010332f7819 */ /* 0x040fe400000006ff */
[----:B------:R-:W-:Y:S01]  /*8320*/  LOP3.LUT R50, R51, 0xffff0000, RZ, 0xc0, !PT ;  /* 0xffff000033327812 */ /* 0x000fe200078ec0ff */
[C---:B------:R-:W-:Y:S01]  /*8330*/  FMUL R4, R33.reuse, R4 ;  /* 0x0000000421047220 */ /* 0x040fe20000400000 */
[C---:B------:R-:W-:Y:S01]  /*8340*/  FMUL R5, R33.reuse, R5 ;  /* 0x0000000521057220 */ /* 0x040fe20000400000 */
[C---:B------:R-:W-:Y:S01]  /*8350*/  FMUL R6, R33.reuse, R6 ;  /* 0x0000000621067220 */ /* 0x040fe20000400000 */
[----:B------:R-:W-:Y:S01]  /*8360*/  FMUL R7, R33, R7 ;  /* 0x0000000721077220 */ /* 0x000fe20000400000 */
[C---:B------:R-:W-:Y:S01]  /*8370*/  FFMA R4, R35.reuse, R20, R4 ;  /* 0x0000001423047223 */ /* 0x040fe20000000004 */
[C---:B------:R-:W-:Y:S01]  /*8380*/  FFMA R5, R35.reuse, R36, R5 ;  /* 0x0000002423057223 */ /* 0x040fe20000000005 */
[C---:B------:R-:W-:Y:S01]  /*8390*/  FFMA R6, R35.reuse, R21, R6 ;  /* 0x0000001523067223 */ /* 0x040fe20000000006 */
[----:B------:R-:W-:Y:S01]  /*83a0*/  FFMA R7, R35, R38, R7 ;  /* 0x0000002623077223 */ /* 0x000fe20000000007 */
[C---:B------:R-:W-:Y:S01]  /*83b0*/  FMUL R8, R33.reuse, R8 ;  /* 0x0000000821087220 */ /* 0x040fe20000400000 */
[----:B------:R-:W-:Y:S01]  /*83c0*/  FMUL R9, R33, R9 ;  /* 0x0000000921097220 */ /* 0x000fe20000400000 */
[----:B------:R-:W-:Y:S01]  /*83d0*/  F2FP.BF16.F32.PACK_AB R88, R5, R4 ;  /* 0x000000040558723e */ /* 0x000fe200000010ff */
[----:B------:R-:W-:Y:S01]  /*83e0*/  FMUL R0, R33, R10 ;  /* 0x0000000a21007220 */ /* 0x000fe20000400000 */
[----:B------:R-:W-:Y:S01]  /*83f0*/  F2FP.BF16.F32.PACK_AB R89, R7, R6 ;  /* 0x000000060759723e */ /* 0x000fe200000010ff */
[C---:B------:R-:W-:Y:S01]  /*8400*/  FFMA R8, R35.reuse, R37, R8 ;  /* 0x0000002523087223 */ /* 0x040fe20000000008 */
[----:B------:R-:W-:Y:S01]  /*8410*/  FFMA R9, R35, R40, R9 ;  /* 0x0000002823097223 */ /* 0x000fe20000000009 */
[C---:B------:R-:W-:Y:S01]  /*8420*/  FMUL R2, R33.reuse, R11 ;  /* 0x0000000b21027220 */ /* 0x040fe20000400000 */
[C---:B------:R-:W-:Y:S01]  /*8430*/  FMUL R3, R33.reuse, R12 ;  /* 0x0000000c21037220 */ /* 0x040fe20000400000 */
[----:B------:R-:W-:Y:S01]  /*8440*/  FMUL R10, R33, R13 ;  /* 0x0000000d210a7220 */ /* 0x000fe20000400000 */
[----:B------:R-:W-:Y:S01]  /*8450*/  FFMA R0, R35, R39, R0 ;  /* 0x0000002723007223 */ /* 0x000fe20000000000 */
        /* <DEDUP_REMOVED lines=41> */
.L_x_130:
[----:B------:R-:W-:Y:S05]  /*86f0*/  BSYNC.RECONVERGENT B0 ;  /* 0x0000000000007941 */ /* 0x000fea0003800200 */
.L_x_129:
[----:B------:R-:W-:Y:S01]  /*8700*/  BAR.SYNC.DEFER_BLOCKING 0x1, 0x80 ;  /* 0x0042000000007b1d */ /* 0x000fe20000010000 */
[----:B------:R-:W-:Y:S01]  /*8710*/  UISETP.NE.AND UP0, UPT, UR52, -0x4, UPT ;  /* 0xfffffffc3400788c */ /* 0x000fe2000bf05270 */
[----:B------:R-:W-:Y:S08]  /*8720*/  IADD3 R0, PT, PT, R30, 0x1, RZ ;  /* 0x000000011e007810 */ /* 0x000ff00007ffe0ff */
[----:B------:R-:W-:Y:S05]  /*8730*/  BRA.U !UP0, `(.L_x_131) ;  /* 0x0000000108247547 */ /* 0x000fea000b800000 */
[----:B------:R-:W-:Y:S01]  /*8740*/  ISETP.NE.AND P0, PT, R81, RZ, PT ;  /* 0x000000ff5100720c */ /* 0x000fe20003f05270 */
[----:B------:R-:W-:Y:S01]  /*8750*/  IMAD.U32 R2, RZ, RZ, UR56 ;  /* 0x00000038ff027e24 */ /* 0x000fe2000f8e00ff */
[----:B------:R-:W-:Y:S04]  /*8760*/  UIADD3 UR56, UPT, UPT, UR56, 0x1, URZ ;  /* 0x0000000138387890 */ /* 0x000fe8000fffe0ff */
[----:B------:R-:W-:Y:S04]  /*8770*/  UISETP.NE.AND UP0, UPT, UR56, 0x4, UPT ;  /* 0x000000043800788c */ /* 0x000fe8000bf05270 */
[----:B------:R-:W-:Y:S03]  /*8780*/  USEL UR56, UR56, URZ, UP0 ;  /* 0x000000ff38387287 */ /* 0x000fe60008000000 */
[----:B------:R-:W-:Y:S05]  /*8790*/  @P0 LEA R2, R2, UR50, 0x3 ;  /* 0x0000003202020c11 */ /* 0x000fea000f8e18ff */
[----:B------:R-:W-:Y:S05]  /*87a0*/  @P0 VIADD R3, R2, 0x130 ;  /* 0x0000013002030836 */ /* 0x000fea0000000000 */
[----:B------:R-:W-:Y:S04]  /*87b0*/  @P0 PRMT R3, R92, 0x654, R3 ;  /* 0x000006545c030816 */ /* 0x000fe80000000003 */
[----:B------:R2:W-:Y:S03]  /*87c0*/  @P0 SYNCS.ARRIVE.TRANS64.RED.A1T0 RZ, [R3+URZ], RZ ;  /* 0x000000ff03ff09a7 */ /* 0x0005e600081004ff */
.L_x_131:
[----:B------:R-:W-:Y:S01]  /*87d0*/  ISETP.NE.AND P1, PT, R76, RZ, PT ;  /* 0x000000ff4c00720c */ /* 0x000fe20003f25270 */
[----:B------:R-:W-:Y:S01]  /*87e0*/  UIADD3 UR52, UPT, UPT, UR52, 0x4, URZ ;  /* 0x0000000434347890 */ /* 0x000fe2000fffe0ff */
[----:B------:R-:W-:Y:S01]  /*87f0*/  ISETP.NE.AND P0, PT, R0, 0x2, PT ;  /* 0x000000020000780c */ /* 0x000fe20003f05270 */
[----:B------:R-:W-:Y:S01]  /*8800*/  UMOV UR57, UR51 ;  /* 0x0000003300397c82 */ /* 0x000fe20008000000 */
[----:B------:R-:W-:Y:S01]  /*8810*/  LOP3.LUT R68, R68, 0x1, RZ, 0x3c, !PT ;  /* 0x0000000144447812 */ /* 0x000fe200078e3cff */
[----:B------:R-:W-:Y:S01]  /*8820*/  IMAD.IADD R16, R29, 0x1, R62 ;  /* 0x000000011d107824 */ /* 0x000fe200078e023e */
[----:B------:R-:W-:Y:S01]  /*8830*/  SEL R2, RZ, 0x1, P0 ;  /* 0x00000001ff027807 */ /* 0x000fe20000000000 */
[----:B------:R-:W-:Y:S01]  /*8840*/  IMAD.IADD R19, R31, 0x1, R64 ;  /* 0x000000011f137824 */ /* 0x000fe200078e0240 */
[----:B------:R-:W-:Y:S02]  /*8850*/  SEL R30, R0, RZ, P0 ;  /* 0x000000ff001e7207 */ /* 0x000fe40000000000 */
[----:B------:R-:W-:Y:S03]  /*8860*/  LOP3.LUT R69, R69, R2, RZ, 0x3c, !PT ;  /* 0x0000000245457212 */ /* 0x000fe600078e3cff */
[----:B------:R-:W-:Y:S05]  /*8870*/  @P1 BRA `(.L_x_132) ;  /* 0xffffffd000041947 */ /* 0x000fea000383ffff */
[----:B------:R-:W-:-:S09]  /*8880*/  UISETP.NE.AND UP0, UPT, UR53, URZ, UPT ;  /* 0x000000ff3500728c */ /* 0x000fd2000bf05270 */
[----:B------:R-:W-:Y:S05]  /*8890*/  BRA.U !UP0, `(.L_x_133) ;  /* 0x0000000108487547 */ /* 0x000fea000b800000 */
[----:B------:R-:W4:Y:S02]  /*88a0*/  LDCU.64 UR4, c[0x0][0x890] ;  /* 0x00011200ff0477ac */ /* 0x000f240008000a00 */
[----:B----4-:R-:W-:-:S04]  /*88b0*/  UISETP.NE.U32.AND UP0, UPT, UR4, URZ, UPT ;  /* 0x000000ff0400728c */ /* 0x010fc8000bf05070 */
[----:B------:R-:W-:-:S09]  /*88c0*/  UISETP.NE.AND.EX UP0, UPT, UR5, URZ, UPT, UP0 ;  /* 0x000000ff0500728c */ /* 0x000fd2000bf05300 */
[----:B------:R-:W-:Y:S05]  /*88d0*/  BRA.U UP0, `(.L_x_134) ;  /* 0x00000001000c7547 */ /* 0x000fea000b800000 */
[----:B------:R-:W-:-:S13]  /*88e0*/  FSETP.NEU.AND P0, PT, R35, RZ, PT ;  /* 0x000000ff2300720b */ /* 0x000fda0003f0d000 */
[----:B------:R-:W-:Y:S05]  /*88f0*/  @!P0 EXIT ;  /* 0x000000000000894d */ /* 0x000fea0003800000 */
[----:B------:R-:W-:Y:S05]  /*8900*/  BRA `(.L_x_133) ;  /* 0x00000000002c7947 */ /* 0x000fea0003800000 */
.L_x_134:
[----:B------:R-:W-:Y:S01]  /*8910*/  ISETP.NE.AND P0, PT, R80, RZ, PT ;  /* 0x000000ff5000720c */ /* 0x000fe20003f05270 */
[----:B------:R-:W-:-:S12]  /*8920*/  BSSY.RECONVERGENT B0, `(.L_x_133) ;  /* 0x0000009000007945 */ /* 0x000fd80003800200 */
[----:B------:R-:W-:Y:S05]  /*8930*/  @P0 BRA `(.L_x_135) ;  /* 0x0000000000140947 */ /* 0x000fea0003800000 */
[----:B------:R-:W4:Y:S02]  /*8940*/  LDCU.64 UR4, c[0x0][0x888] ;  /* 0x00011100ff0477ac */ /* 0x000f240008000a00 */
[----:B----4-:R-:W-:-:S04]  /*8950*/  ISETP.NE.U32.AND P0, PT, RZ, UR4, PT ;  /* 0x00000004ff007c0c */ /* 0x010fc8000bf05070 */
[----:B------:R-:W-:-:S13]  /*8960*/  ISETP.NE.AND.EX P0, PT, RZ, UR5, PT, P0 ;  /* 0x00000005ff007c0c */ /* 0x000fda000bf05300 */
[----:B------:R-:W-:Y:S05]  /*8970*/  @!P0 EXIT ;  /* 0x000000000000894d */ /* 0x000fea0003800000 */
[----:B------:R-:W-:Y:S05]  /*8980*/  BRA `(.L_x_136) ;  /* 0x0000000000087947 */ /* 0x000fea0003800000 */
.L_x_135:
[----:B------:R-:W-:-:S13]  /*8990*/  FSETP.NEU.AND P0, PT, R35, RZ, PT ;  /* 0x000000ff2300720b */ /* 0x000fda0003f0d000 */
[----:B------:R-:W-:Y:S05]  /*89a0*/  @!P0 EXIT ;  /* 0x000000000000894d */ /* 0x000fea0003800000 */
.L_x_136:
[----:B------:R-:W-:Y:S05]  /*89b0*/  BSYNC.RECONVERGENT B0 ;  /* 0x0000000000007941 */ /* 0x000fea0003800200 */
.L_x_133:
[----:B------:R-:W-:Y:S01]  /*89c0*/  ULEA UR4, UR56, UR50, 0x3 ;  /* 0x0000003238047291 */ /* 0x000fe2000f8e18ff */
[----:B------:R-:W-:-:S04]  /*89d0*/  DEPBAR.LE SB0, 0x0 ;  /* 0x000080000000791a */ /* 0x000fc80000000000 */
[----:B------:R-:W-:-:S04]  /*89e0*/  UIADD3 UR4, UPT, UPT, UR4, 0x130, URZ ;  /* 0x0000013004047890 */ /* 0x000fc8000fffe0ff */
[----:B------:R-:W-:-:S09]  /*89f0*/  UPRMT UR4, UR45, 0x654, UR4 ;  /* 0x000006542d047896 */ /* 0x000fd20008000004 */
[----:B------:R-:W-:Y:S01]  /*8a00*/  SYNCS.ARRIVE.TRANS64.RED.A1T0 RZ, [UR4], RZ ;  /* 0x000000ffffff79a7 */ /* 0x000fe20008100404 */
[----:B------:R-:W-:Y:S05]  /*8a10*/  EXIT ;  /* 0x000000000000794d */ /* 0x000fea0003800000 */
.L_x_20:
[----:B------:R-:W-:Y:S07]  /*8a20*/  MOV R2, UR17 ;  /* 0x0000001100027c02 */ /* 0x000fee0008000f00 */
.L_x_137:
[----:B-1----:R1:W2:Y:S02]  /*8a30*/  SYNCS.PHASECHK.TRANS64.TRYWAIT P1, [R2+URZ+0x88], R5 ;  /* 0x00008805020075a7 */ /* 0x0022a400080211ff */
[----:B--2---:R-:W-:Y:S05]  /*8a40*/  @!P1 NANOSLEEP.SYNCS 0x989680 ;  /* 0x009896800000995d */ /* 0x004fea0003900000 */
[----:B------:R-:W2:Y:S02]  /*8a50*/  @!P1 SYNCS.PHASECHK.TRANS64 P1, [R2+URZ+0x88], R5 ;  /* 0x00008805020095a7 */ /* 0x000ea400080210ff */
[----:B--2---:R-:W-:Y:S05]  /*8a60*/  @!P1 BRA `(.L_x_137) ;  /* 0xfffffffc00f09947 */ /* 0x004fea000383ffff */
[----:B------:R-:W-:Y:S05]  /*8a70*/  BRA `(.L_x_19) ;  /* 0xffffff8c00c07947 */ /* 0x000fea000383ffff */
.L_x_26:
[----:B------:R-:W-:Y:S07]  /*8a80*/  MOV R2, UR25 ;  /* 0x0000001900027c02 */ /* 0x000fee0008000f00 */
.L_x_138:
[----:B-1----:R1:W2:Y:S02]  /*8a90*/  SYNCS.PHASECHK.TRANS64.TRYWAIT P0, [R2+URZ+0x88], R5 ;  /* 0x00008805020075a7 */ /* 0x0022a400080011ff */
[----:B--2---:R-:W-:Y:S05]  /*8aa0*/  @!P0 NANOSLEEP.SYNCS 0x989680 ;  /* 0x009896800000895d */ /* 0x004fea0003900000 */
[----:B------:R-:W2:Y:S02]  /*8ab0*/  @!P0 SYNCS.PHASECHK.TRANS64 P0, [R2+URZ+0x88], R5 ;  /* 0x00008805020085a7 */ /* 0x000ea400080010ff */
[----:B--2---:R-:W-:Y:S05]  /*8ac0*/  @!P0 BRA `(.L_x_138) ;  /* 0xfffffffc00f08947 */ /* 0x004fea000383ffff */
[----:B------:R-:W-:Y:S05]  /*8ad0*/  BRA `(.L_x_25) ;  /* 0xffffff9400447947 */ /* 0x000fea000383ffff */
.L_x_30:
[----:B-1----:R-:W-:-:S07]  /*8ae0*/  MOV R2, UR22 ;  /* 0x0000001600027c02 */ /* 0x002fce0008000f00 */
.L_x_139:
[----:B-1----:R1:W4:Y:S02]  /*8af0*/  SYNCS.PHASECHK.TRANS64.TRYWAIT P0, [R2+URZ+0x160], R3 ;  /* 0x00016003020075a7 */ /* 0x00232400080011ff */
[----:B----4-:R-:W-:Y:S05]  /*8b00*/  @!P0 NANOSLEEP.SYNCS 0x989680 ;  /* 0x009896800000895d */ /* 0x010fea0003900000 */
[----:B------:R-:W4:Y:S02]  /*8b10*/  @!P0 SYNCS.PHASECHK.TRANS64 P0, [R2+URZ+0x160], R3 ;  /* 0x00016003020085a7 */ /* 0x000f2400080010ff */
[----:B----4-:R-:W-:Y:S05]  /*8b20*/  @!P0 BRA `(.L_x_139) ;  /* 0xfffffffc00f08947 */ /* 0x010fea000383ffff */
[----:B------:R-:W-:Y:S05]  /*8b30*/  BRA `(.L_x_140) ;  /* 0xffffff9800207947 */ /* 0x000fea000383ffff */
.L_x_34:
[----:B------:R-:W-:-:S07]  /*8b40*/  MOV R0, UR4 ;  /* 0x0000000400007c02 */ /* 0x000fce0008000f00 */
.L_x_141:
[----:B-1----:R1:W4:Y:S02]  /*8b50*/  SYNCS.PHASECHK.TRANS64.TRYWAIT P0, [R0+URZ], R3 ;  /* 0x00000003000075a7 */ /* 0x00232400080011ff */
[----:B----4-:R-:W-:Y:S05]  /*8b60*/  @!P0 NANOSLEEP.SYNCS 0x989680 ;  /* 0x009896800000895d */ /* 0x010fea0003900000 */
[----:B------:R-:W4:Y:S02]  /*8b70*/  @!P0 SYNCS.PHASECHK.TRANS64 P0, [R0+URZ], R3 ;  /* 0x00000003000085a7 */ /* 0x000f2400080010ff */
[----:B----4-:R-:W-:Y:S05]  /*8b80*/  @!P0 BRA `(.L_x_141) ;  /* 0xfffffffc00f08947 */ /* 0x010fea000383ffff */
[----:B------:R-:W-:Y:S05]  /*8b90*/  BRA `(.L_x_142) ;  /* 0xffffff9c00787947 */ /* 0x000fea000383ffff */
.L_x_35:
[----:B------:R-:W-:-:S07]  /*8ba0*/  MOV R0, UR4 ;  /* 0x0000000400007c02 */ /* 0x000fce0008000f00 */
.L_x_143:
[----:B-1----:R1:W4:Y:S02]  /*8bb0*/  SYNCS.PHASECHK.TRANS64.TRYWAIT P0, [R0+URZ], R3 ;  /* 0x00000003000075a7 */ /* 0x00232400080011ff */
[----:B----4-:R-:W-:Y:S05]  /*8bc0*/  @!P0 NANOSLEEP.SYNCS 0x989680 ;  /* 0x009896800000895d */ /* 0x010fea0003900000 */
[----:B------:R-:W4:Y:S02]  /*8bd0*/  @!P0 SYNCS.PHASECHK.TRANS64 P0, [R0+URZ], R3 ;  /* 0x00000003000085a7 */ /* 0x000f2400080010ff */
[----:B----4-:R-:W-:Y:S05]  /*8be0*/  @!P0 BRA `(.L_x_143) ;  /* 0xfffffffc00f08947 */ /* 0x010fea000383ffff */
[----:B------:R-:W-:Y:S05]  /*8bf0*/  BRA `(.L_x_144) ;  /* 0xffffff9c00887947 */ /* 0x000fea000383ffff */
.L_x_36:
[----:B------:R-:W-:-:S07]  /*8c00*/  MOV R0, UR4 ;  /* 0x0000000400007c02 */ /* 0x000fce0008000f00 */
.L_x_145:
[----:B-1----:R1:W4:Y:S02]  /*8c10*/  SYNCS.PHASECHK.TRANS64.TRYWAIT P0, [R0+URZ], R3 ;  /* 0x00000003000075a7 */ /* 0x00232400080011ff */
[----:B----4-:R-:W-:Y:S05]  /*8c20*/  @!P0 NANOSLEEP.SYNCS 0x989680 ;  /* 0x009896800000895d */ /* 0x010fea0003900000 */
[----:B------:R-:W4:Y:S02]  /*8c30*/  @!P0 SYNCS.PHASECHK.TRANS64 P0, [R0+URZ], R3 ;  /* 0x00000003000085a7 */ /* 0x000f2400080010ff */
[----:B----4-:R-:W-:Y:S05]  /*8c40*/  @!P0 BRA `(.L_x_145) ;  /* 0xfffffffc00f08947 */ /* 0x010fea000383ffff */
[----:B------:R-:W-:Y:S05]  /*8c50*/  BRA `(.L_x_146) ;  /* 0xffffff9c00987947 */ /* 0x000fea000383ffff */
.L_x_37:
[----:B------:R-:W-:-:S07]  /*8c60*/  MOV R0, UR4 ;  /* 0x0000000400007c02 */ /* 0x000fce0008000f00 */
.L_x_147:
[----:B-1----:R1:W4:Y:S02]  /*8c70*/  SYNCS.PHASECHK.TRANS64.TRYWAIT P0, [R0+URZ], R3 ;  /* 0x00000003000075a7 */ /* 0x00232400080011ff */
[----:B----4-:R-:W-:Y:S05]  /*8c80*/  @!P0 NANOSLEEP.SYNCS 0x989680 ;  /* 0x009896800000895d */ /* 0x010fea0003900000 */
[----:B------:R-:W4:Y:S02]  /*8c90*/  @!P0 SYNCS.PHASECHK.TRANS64 P0, [R0+URZ], R3 ;  /* 0x00000003000085a7 */ /* 0x000f2400080010ff */
[----:B----4-:R-:W-:Y:S05]  /*8ca0*/  @!P0 BRA `(.L_x_147) ;  /* 0xfffffffc00f08947 */ /* 0x010fea000383ffff */
[----:B------:R-:W-:Y:S05]  /*8cb0*/  BRA `(.L_x_148) ;  /* 0xffffff9c00a87947 */ /* 0x000fea000383ffff */
.L_x_38:
[----:B------:R-:W-:-:S07]  /*8cc0*/  MOV R0, UR4 ;  /* 0x0000000400007c02 */ /* 0x000fce0008000f00 */
.L_x_149:
[----:B-1----:R1:W4:Y:S02]  /*8cd0*/  SYNCS.PHASECHK.TRANS64.TRYWAIT P0, [R0+URZ], R3 ;  /* 0x00000003000075a7 */ /* 0x00232400080011ff */
[----:B----4-:R-:W-:Y:S05]  /*8ce0*/  @!P0 NANOSLEEP.SYNCS 0x989680 ;  /* 0x009896800000895d */ /* 0x010fea0003900000 */
[----:B------:R-:W4:Y:S02]  /*8cf0*/  @!P0 SYNCS.PHASECHK.TRANS64 P0, [R0+URZ], R3 ;  /* 0x00000003000085a7 */ /* 0x000f2400080010ff */
[----:B----4-:R-:W-:Y:S05]  /*8d00*/  @!P0 BRA `(.L_x_149) ;  /* 0xfffffffc00f08947 */ /* 0x010fea000383ffff */
[----:B------:R-:W-:Y:S05]  /*8d10*/  BRA `(.L_x_150) ;  /* 0xffffff9c00b87947 */ /* 0x000fea000383ffff */
.L_x_39:
[----:B------:R-:W-:-:S07]  /*8d20*/  MOV R0, UR4 ;  /* 0x0000000400007c02 */ /* 0x000fce0008000f00 */
.L_x_151:
[----:B-1----:R1:W4:Y:S02]  /*8d30*/  SYNCS.PHASECHK.TRANS64.TRYWAIT P0, [R0+URZ], R3 ;  /* 0x00000003000075a7 */ /* 0x00232400080011ff */
[----:B----4-:R-:W-:Y:S05]  /*8d40*/  @!P0 NANOSLEEP.SYNCS 0x989680 ;  /* 0x009896800000895d */ /* 0x010fea0003900000 */
[----:B------:R-:W4:Y:S02]  /*8d50*/  @!P0 SYNCS.PHASECHK.TRANS64 P0, [R0+URZ], R3 ;  /* 0x00000003000085a7 */ /* 0x000f2400080010ff */
[----:B----4-:R-:W-:Y:S05]  /*8d60*/  @!P0 BRA `(.L_x_151) ;  /* 0xfffffffc00f08947 */ /* 0x010fea000383ffff */
[----:B------:R-:W-:Y:S05]  /*8d70*/  BRA `(.L_x_152) ;  /* 0xffffff9c00c87947 */ /* 0x000fea000383ffff */
.L_x_40:
[----:B------:R-:W-:-:S07]  /*8d80*/  MOV R0, UR4 ;  /* 0x0000000400007c02 */ /* 0x000fce0008000f00 */
.L_x_153:
[----:B-1----:R1:W4:Y:S02]  /*8d90*/  SYNCS.PHASECHK.TRANS64.TRYWAIT P0, [R0+URZ], R3 ;  /* 0x00000003000075a7 */ /* 0x00232400080011ff */
[----:B----4-:R-:W-:Y:S05]  /*8da0*/  @!P0 NANOSLEEP.SYNCS 0x989680 ;  /* 0x009896800000895d */ /* 0x010fea0003900000 */
[----:B------:R-:W4:Y:S02]  /*8db0*/  @!P0 SYNCS.PHASECHK.TRANS64 P0, [R0+URZ], R3 ;  /* 0x00000003000085a7 */ /* 0x000f2400080010ff */
[----:B----4-:R-:W-:Y:S05]  /*8dc0*/  @!P0 BRA `(.L_x_153) ;  /* 0xfffffffc00f08947 */ /* 0x010fea000383ffff */
[----:B------:R-:W-:Y:S05]  /*8dd0*/  BRA `(.L_x_154) ;  /* 0xffffff9c00d87947 */ /* 0x000fea000383ffff */
.L_x_41:
[----:B------:R-:W-:-:S07]  /*8de0*/  MOV R0, UR4 ;  /* 0x0000000400007c02 */ /* 0x000fce0008000f00 */
.L_x_155:
[----:B-1----:R1:W4:Y:S02]  /*8df0*/  SYNCS.PHASECHK.TRANS64.TRYWAIT P0, [R0+URZ], R3 ;  /* 0x00000003000075a7 */ /* 0x00232400080011ff */
[----:B----4-:R-:W-:Y:S05]  /*8e00*/  @!P0 NANOSLEEP.SYNCS 0x989680 ;  /* 0x009896800000895d */ /* 0x010fea0003900000 */
[----:B------:R-:W4:Y:S02]  /*8e10*/  @!P0 SYNCS.PHASECHK.TRANS64 P0, [R0+URZ], R3 ;  /* 0x00000003000085a7 */ /* 0x000f2400080010ff */
[----:B----4-:R-:W-:Y:S05]  /*8e20*/  @!P0 BRA `(.L_x_155) ;  /* 0xfffffffc00f08947 */ /* 0x010fea000383ffff */
[----:B------:R-:W-:Y:S05]  /*8e30*/  BRA `(.L_x_156) ;  /* 0xffffff9c00e87947 */ /* 0x000fea000383ffff */
.L_x_42:
[----:B------:R-:W-:-:S07]  /*8e40*/  MOV R0, UR4 ;  /* 0x0000000400007c02 */ /* 0x000fce0008000f00 */
.L_x_157:
[----:B-1----:R1:W4:Y:S02]  /*8e50*/  SYNCS.PHASECHK.TRANS64.TRYWAIT P0, [R0+URZ], R3 ;  /* 0x00000003000075a7 */ /* 0x00232400080011ff */
[----:B----4-:R-:W-:Y:S05]  /*8e60*/  @!P0 NANOSLEEP.SYNCS 0x989680 ;  /* 0x009896800000895d */ /* 0x010fea0003900000 */
[----:B------:R-:W4:Y:S02]  /*8e70*/  @!P0 SYNCS.PHASECHK.TRANS64 P0, [R0+URZ], R3 ;  /* 0x00000003000085a7 */ /* 0x000f2400080010ff */
[----:B----4-:R-:W-:Y:S05]  /*8e80*/  @!P0 BRA `(.L_x_157) ;  /* 0xfffffffc00f08947 */ /* 0x010fea000383ffff */
[----:B------:R-:W-:Y:S05]  /*8e90*/  BRA `(.L_x_158) ;  /* 0xffffff9c00f87947 */ /* 0x000fea000383ffff */
.L_x_43:
[----:B------:R-:W-:-:S07]  /*8ea0*/  MOV R0, UR4 ;  /* 0x0000000400007c02 */ /* 0x000fce0008000f00 */
.L_x_159:
[----:B-1----:R1:W4:Y:S02]  /*8eb0*/  SYNCS.PHASECHK.TRANS64.TRYWAIT P0, [R0+URZ], R3 ;  /* 0x00000003000075a7 */ /* 0x00232400080011ff */
[----:B----4-:R-:W-:Y:S05]  /*8ec0*/  @!P0 NANOSLEEP.SYNCS 0x989680 ;  /* 0x009896800000895d */ /* 0x010fea0003900000 */
[----:B------:R-:W4:Y:S02]  /*8ed0*/  @!P0 SYNCS.PHASECHK.TRANS64 P0, [R0+URZ], R3 ;  /* 0x00000003000085a7 */ /* 0x000f2400080010ff */
[----:B----4-:R-:W-:Y:S05]  /*8ee0*/  @!P0 BRA `(.L_x_159) ;  /* 0xfffffffc00f08947 */ /* 0x010fea000383ffff */
[----:B------:R-:W-:Y:S05]  /*8ef0*/  BRA `(.L_x_160) ;  /* 0xffffffa000087947 */ /* 0x000fea000383ffff */
.L_x_44:
[----:B------:R-:W-:-:S07]  /*8f00*/  MOV R0, UR4 ;  /* 0x0000000400007c02 */ /* 0x000fce0008000f00 */
.L_x_161:
[----:B-1----:R1:W4:Y:S02]  /*8f10*/  SYNCS.PHASECHK.TRANS64.TRYWAIT P0, [R0+URZ], R3 ;  /* 0x00000003000075a7 */ /* 0x00232400080011ff */
[----:B----4-:R-:W-:Y:S05]  /*8f20*/  @!P0 NANOSLEEP.SYNCS 0x989680 ;  /* 0x009896800000895d */ /* 0x010fea0003900000 */
[----:B------:R-:W4:Y:S02]  /*8f30*/  @!P0 SYNCS.PHASECHK.TRANS64 P0, [R0+URZ], R3 ;  /* 0x00000003000085a7 */ /* 0x000f2400080010ff */
[----:B----4-:R-:W-:Y:S05]  /*8f40*/  @!P0 BRA `(.L_x_161) ;  /* 0xfffffffc00f08947 */ /* 0x010fea000383ffff */
[----:B------:R-:W-:Y:S05]  /*8f50*/  BRA `(.L_x_162) ;  /* 0xffffffa000187947 */ /* 0x000fea000383ffff */
.L_x_45:
[----:B------:R-:W-:-:S07]  /*8f60*/  MOV R0, UR4 ;  /* 0x0000000400007c02 */ /* 0x000fce0008000f00 */
.L_x_163:
[----:B-1----:R1:W4:Y:S02]  /*8f70*/  SYNCS.PHASECHK.TRANS64.TRYWAIT P0, [R0+URZ], R3 ;  /* 0x00000003000075a7 */ /* 0x00232400080011ff */
[----:B----4-:R-:W-:Y:S05]  /*8f80*/  @!P0 NANOSLEEP.SYNCS 0x989680 ;  /* 0x009896800000895d */ /* 0x010fea0003900000 */
[----:B------:R-:W4:Y:S02]  /*8f90*/  @!P0 SYNCS.PHASECHK.TRANS64 P0, [R0+URZ], R3 ;  /* 0x00000003000085a7 */ /* 0x000f2400080010ff */
[----:B----4-:R-:W-:Y:S05]  /*8fa0*/  @!P0 BRA `(.L_x_163) ;  /* 0xfffffffc00f08947 */ /* 0x010fea000383ffff */
[----:B------:R-:W-:Y:S05]  /*8fb0*/  BRA `(.L_x_164) ;  /* 0xffffffa000287947 */ /* 0x000fea000383ffff */
.L_x_46:
[----:B------:R-:W-:-:S07]  /*8fc0*/  MOV R0, UR4 ;  /* 0x0000000400007c02 */ /* 0x000fce0008000f00 */
.L_x_165:
[----:B-1----:R1:W4:Y:S02]  /*8fd0*/  SYNCS.PHASECHK.TRANS64.TRYWAIT P0, [R0+URZ], R3 ;  /* 0x00000003000075a7 */ /* 0x00232400080011ff */
[----:B----4-:R-:W-:Y:S05]  /*8fe0*/  @!P0 NANOSLEEP.SYNCS 0x989680 ;  /* 0x009896800000895d */ /* 0x010fea0003900000 */
[----:B------:R-:W4:Y:S02]  /*8ff0*/  @!P0 SYNCS.PHASECHK.TRANS64 P0, [R0+URZ], R3 ;  /* 0x00000003000085a7 */ /* 0x000f2400080010ff */
[----:B----4-:R-:W-:Y:S05]  /*9000*/  @!P0 BRA `(.L_x_165) ;  /* 0xfffffffc00f08947 */ /* 0x010fea000383ffff */
[----:B------:R-:W-:Y:S05]  /*9010*/  BRA `(.L_x_166) ;  /* 0xffffffa000387947 */ /* 0x000fea000383ffff */
.L_x_47:
[----:B------:R-:W-:-:S07]  /*9020*/  MOV R0, UR4 ;  /* 0x0000000400007c02 */ /* 0x000fce0008000f00 */
.L_x_167:
[----:B-1----:R1:W4:Y:S02]  /*9030*/  SYNCS.PHASECHK.TRANS64.TRYWAIT P0, [R0+URZ], R3 ;  /* 0x00000003000075a7 */ /* 0x00232400080011ff */
[----:B----4-:R-:W-:Y:S05]  /*9040*/  @!P0 NANOSLEEP.SYNCS 0x989680 ;  /* 0x009896800000895d */ /* 0x010fea0003900000 */
[----:B------:R-:W4:Y:S02]  /*9050*/  @!P0 SYNCS.PHASECHK.TRANS64 P0, [R0+URZ], R3 ;  /* 0x00000003000085a7 */ /* 0x000f2400080010ff */
[----:B----4-:R-:W-:Y:S05]  /*9060*/  @!P0 BRA `(.L_x_167) ;  /* 0xfffffffc00f08947 */ /* 0x010fea000383ffff */
[----:B------:R-:W-:Y:S05]  /*9070*/  BRA `(.L_x_168) ;  /* 0xffffffa000487947 */ /* 0x000fea000383ffff */
.L_x_48:
[----:B------:R-:W-:-:S07]  /*9080*/  MOV R0, UR4 ;  /* 0x0000000400007c02 */ /* 0x000fce0008000f00 */
.L_x_169:
[----:B-1----:R1:W4:Y:S02]  /*9090*/  SYNCS.PHASECHK.TRANS64.TRYWAIT P0, [R0+URZ], R3 ;  /* 0x00000003000075a7 */ /* 0x00232400080011ff */
[----:B----4-:R-:W-:Y:S05]  /*90a0*/  @!P0 NANOSLEEP.SYNCS 0x989680 ;  /* 0x009896800000895d */ /* 0x010fea0003900000 */
[----:B------:R-:W4:Y:S02]  /*90b0*/  @!P0 SYNCS.PHASECHK.TRANS64 P0, [R0+URZ], R3 ;  /* 0x00000003000085a7 */ /* 0x000f2400080010ff */
[----:B----4-:R-:W-:Y:S05]  /*90c0*/  @!P0 BRA `(.L_x_169) ;  /* 0xfffffffc00f08947 */ /* 0x010fea000383ffff */
[----:B------:R-:W-:Y:S05]  /*90d0*/  BRA `(.L_x_170) ;  /* 0xffffffa000587947 */ /* 0x000fea000383ffff */
.L_x_49:
[----:B------:R-:W-:-:S07]  /*90e0*/  MOV R0, UR4 ;  /* 0x0000000400007c02 */ /* 0x000fce0008000f00 */
.L_x_171:
[----:B-1----:R1:W4:Y:S02]  /*90f0*/  SYNCS.PHASECHK.TRANS64.TRYWAIT P0, [R0+URZ], R3 ;  /* 0x00000003000075a7 */ /* 0x00232400080011ff */
[----:B----4-:R-:W-:Y:S05]  /*9100*/  @!P0 NANOSLEEP.SYNCS 0x989680 ;  /* 0x009896800000895d */ /* 0x010fea0003900000 */
[----:B------:R-:W4:Y:S02]  /*9110*/  @!P0 SYNCS.PHASECHK.TRANS64 P0, [R0+URZ], R3 ;  /* 0x00000003000085a7 */ /* 0x000f2400080010ff */
[----:B----4-:R-:W-:Y:S05]  /*9120*/  @!P0 BRA `(.L_x_171) ;  /* 0xfffffffc00f08947 */ /* 0x010fea000383ffff */
[----:B------:R-:W-:Y:S05]  /*9130*/  BRA `(.L_x_172) ;  /* 0xffffffa000687947 */ /* 0x000fea000383ffff */
.L_x_52:
[----:B------:R-:W-:-:S07]  /*9140*/  MOV R4, UR45 ;  /* 0x0000002d00047c02 */ /* 0x000fce0008000f00 */
.L_x_173:
[----:B-1----:R1:W2:Y:S02]  /*9150*/  SYNCS.PHASECHK.TRANS64.TRYWAIT P1, [R4+URZ+0x168], R7 ;  /* 0x00016807040075a7 */ /* 0x0022a400080211ff */
[----:B--2---:R-:W-:Y:S05]  /*9160*/  @!P1 NANOSLEEP.SYNCS 0x989680 ;  /* 0x009896800000995d */ /* 0x004fea0003900000 */
[----:B------:R-:W2:Y:S02]  /*9170*/  @!P1 SYNCS.PHASECHK.TRANS64 P1, [R4+URZ+0x168], R7 ;  /* 0x00016807040095a7 */ /* 0x000ea400080210ff */
[----:B--2---:R-:W-:Y:S05]  /*9180*/  @!P1 BRA `(.L_x_173) ;  /* 0xfffffffc00f09947 */ /* 0x004fea000383ffff */
[----:B------:R-:W-:Y:S05]  /*9190*/  BRA `(.L_x_174) ;  /* 0xffffffa000d07947 */ /* 0x000fea000383ffff */
.L_x_53:
[----:B-1----:R-:W-:-:S07]  /*91a0*/  MOV R4, UR45 ;  /* 0x0000002d00047c02 */ /* 0x002fce0008000f00 */
.L_x_175:
[----:B-1----:R1:W2:Y:S02]  /*91b0*/  SYNCS.PHASECHK.TRANS64.TRYWAIT P1, [R4+URZ+0x160], R5 ;  /* 0x00016005040075a7 */ /* 0x0022a400080211ff */
[----:B--2---:R-:W-:Y:S05]  /*91c0*/  @!P1 NANOSLEEP.SYNCS 0x989680 ;  /* 0x009896800000995d */ /* 0x004fea0003900000 */
[----:B------:R-:W2:Y:S02]  /*91d0*/  @!P1 SYNCS.PHASECHK.TRANS64 P1, [R4+URZ+0x160], R5 ;  /* 0x00016005040095a7 */ /* 0x000ea400080210ff */
[----:B--2---:R-:W-:Y:S05]  /*91e0*/  @!P1 BRA `(.L_x_175) ;  /* 0xfffffffc00f09947 */ /* 0x004fea000383ffff */
[----:B------:R-:W-:Y:S05]  /*91f0*/  BRA `(.L_x_176) ;  /* 0xffffffa000d87947 */ /* 0x000fea000383ffff */
.L_x_61:
[----:B------:R-:W-:-:S07]  /*9200*/  MOV R0, UR6 ;  /* 0x0000000600007c02 */ /* 0x000fce0008000f00 */
.L_x_177:
[----:B-1----:R1:W2:Y:S02]  /*9210*/  SYNCS.PHASECHK.TRANS64.TRYWAIT P0, [R0+URZ+0x160], R5 ;  /* 0x00016005000075a7 */ /* 0x0022a400080011ff */
[----:B--2---:R-:W-:Y:S05]  /*9220*/  @!P0 NANOSLEEP.SYNCS 0x989680 ;  /* 0x009896800000895d */ /* 0x004fea0003900000 */
[----:B------:R-:W2:Y:S02]  /*9230*/  @!P0 SYNCS.PHASECHK.TRANS64 P0, [R0+URZ+0x160], R5 ;  /* 0x00016005000085a7 */ /* 0x000ea400080010ff */
[----:B--2---:R-:W-:Y:S05]  /*9240*/  @!P0 BRA `(.L_x_177) ;  /* 0xfffffffc00f08947 */ /* 0x004fea000383ffff */
[----:B------:R-:W-:Y:S05]  /*9250*/  BRA `(.L_x_178) ;  /* 0xffffffa8004c7947 */ /* 0x000fea000383ffff */
.L_x_62:
[----:B------:R-:W-:-:S07]  /*9260*/  MOV R5, UR8 ;  /* 0x0000000800057c02 */ /* 0x000fce0008000f00 */
.L_x_179:
[----:B-1----:R1:W2:Y:S02]  /*9270*/  SYNCS.PHASECHK.TRANS64.TRYWAIT P0, [R5+URZ+0x180], R0 ;  /* 0x00018000050075a7 */ /* 0x0022a400080011ff */
[----:B--2---:R-:W-:Y:S05]  /*9280*/  @!P0 NANOSLEEP.SYNCS 0x989680 ;  /* 0x009896800000895d */ /* 0x004fea0003900000 */
[----:B------:R-:W2:Y:S02]  /*9290*/  @!P0 SYNCS.PHASECHK.TRANS64 P0, [R5+URZ+0x180], R0 ;  /* 0x00018000050085a7 */ /* 0x000ea400080010ff */
[----:B--2---:R-:W-:Y:S05]  /*92a0*/  @!P0 BRA `(.L_x_179) ;  /* 0xfffffffc00f08947 */ /* 0x004fea000383ffff */
[----:B------:R-:W-:Y:S05]  /*92b0*/  BRA `(.L_x_180) ;  /* 0xffffffa800687947 */ /* 0x000fea000383ffff */
.L_x_65:
[----:B-1----:R-:W-:Y:S07]  /*92c0*/  MOV R0, UR7 ;  /* 0x0000000700007c02 */ /* 0x002fee0008000f00 */
.L_x_181:
[----:B-1----:R1:W2:Y:S02]  /*92d0*/  SYNCS.PHASECHK.TRANS64.TRYWAIT P0, [R0+URZ], R5 ;  /* 0x00000005000075a7 */ /* 0x0022a400080011ff */
[----:B--2---:R-:W-:Y:S05]  /*92e0*/  @!P0 NANOSLEEP.SYNCS 0x989680 ;  /* 0x009896800000895d */ /* 0x004fea0003900000 */
[----:B------:R-:W2:Y:S02]  /*92f0*/  @!P0 SYNCS.PHASECHK.TRANS64 P0, [R0+URZ], R5 ;  /* 0x00000005000085a7 */ /* 0x000ea400080010ff */
[----:B--2---:R-:W-:Y:S05]  /*9300*/  @!P0 BRA `(.L_x_181) ;  /* 0xfffffffc00f08947 */ /* 0x004fea000383ffff */
[----:B------:R-:W-:Y:S05]  /*9310*/  BRA `(.L_x_64) ;  /* 0xffffffa8008c7947 */ /* 0x000fea000383ffff */
.L_x_68:
[----:B------:R-:W-:-:S07]  /*9320*/  MOV R0, UR5 ;  /* 0x0000000500007c02 */ /* 0x000fce0008000f00 */
.L_x_182:
[----:B-1----:R1:W4:Y:S02]  /*9330*/  SYNCS.PHASECHK.TRANS64.TRYWAIT P0, [R0+URZ], R3 ;  /* 0x00000003000075a7 */ /* 0x00232400080011ff */
[----:B----4-:R-:W-:Y:S05]  /*9340*/  @!P0 NANOSLEEP.SYNCS 0x989680 ;  /* 0x009896800000895d */ /* 0x010fea0003900000 */
[----:B------:R-:W4:Y:S02]  /*9350*/  @!P0 SYNCS.PHASECHK.TRANS64 P0, [R0+URZ], R3 ;  /* 0x00000003000085a7 */ /* 0x000f2400080010ff */
[----:B----4-:R-:W-:Y:S05]  /*9360*/  @!P0 BRA `(.L_x_182) ;  /* 0xfffffffc00f08947 */ /* 0x010fea000383ffff */
[----:B------:R-:W-:Y:S05]  /*9370*/  BRA `(.L_x_183) ;  /* 0xffffffac00547947 */ /* 0x000fea000383ffff */
.L_x_69:
[----:B------:R-:W-:-:S07]  /*9380*/  MOV R0, UR7 ;  /* 0x0000000700007c02 */ /* 0x000fce0008000f00 */
.L_x_184:
[----:B-1----:R1:W4:Y:S02]  /*9390*/  SYNCS.PHASECHK.TRANS64.TRYWAIT P0, [R0+URZ], R3 ;  /* 0x00000003000075a7 */ /* 0x00232400080011ff */
[----:B----4-:R-:W-:Y:S05]  /*93a0*/  @!P0 NANOSLEEP.SYNCS 0x989680 ;  /* 0x009896800000895d */ /* 0x010fea0003900000 */
[----:B------:R-:W4:Y:S02]  /*93b0*/  @!P0 SYNCS.PHASECHK.TRANS64 P0, [R0+URZ], R3 ;  /* 0x00000003000085a7 */ /* 0x000f2400080010ff */
[----:B----4-:R-:W-:Y:S05]  /*93c0*/  @!P0 BRA `(.L_x_184) ;  /* 0xfffffffc00f08947 */ /* 0x010fea000383ffff */
[----:B------:R-:W-:Y:S05]  /*93d0*/  BRA `(.L_x_185) ;  /* 0xffffffac00607947 */ /* 0x000fea000383ffff */
.L_x_74:
[----:B------:R-:W-:Y:S07]  /*93e0*/  MOV R0, UR22 ;  /* 0x0000001600007c02 */ /* 0x000fee0008000f00 */
.L_x_186:
[----:B--2---:R2:W3:Y:S02]  /*93f0*/  SYNCS.PHASECHK.TRANS64.TRYWAIT P0, [R0+URZ+0x160], R3 ;  /* 0x00016003000075a7 */ /* 0x0044e400080011ff */
[----:B---3--:R-:W-:Y:S05]  /*9400*/  @!P0 NANOSLEEP.SYNCS 0x989680 ;  /* 0x009896800000895d */ /* 0x008fea0003900000 */
[----:B------:R-:W3:Y:S02]  /*9410*/  @!P0 SYNCS.PHASECHK.TRANS64 P0, [R0+URZ+0x160], R3 ;  /* 0x00016003000085a7 */ /* 0x000ee400080010ff */
[----:B---3--:R-:W-:Y:S05]  /*9420*/  @!P0 BRA `(.L_x_186) ;  /* 0xfffffffc00f08947 */ /* 0x008fea000383ffff */
[----:B------:R-:W-:Y:S05]  /*9430*/  BRA `(.L_x_187) ;  /* 0xffffffb000907947 */ /* 0x000fea000383ffff */
.L_x_77:
[----:B------:R-:W-:Y:S07]  /*9440*/  MOV R0, UR22 ;  /* 0x0000001600007c02 */ /* 0x000fee0008000f00 */
.L_x_188:
[----:B--2---:R2:W3:Y:S02]  /*9450*/  SYNCS.PHASECHK.TRANS64.TRYWAIT P0, [R0+URZ+0x158], R3 ;  /* 0x00015803000075a7 */ /* 0x0044e400080011ff */
[----:B---3--:R-:W-:Y:S05]  /*9460*/  @!P0 NANOSLEEP.SYNCS 0x989680 ;  /* 0x009896800000895d */ /* 0x008fea0003900000 */
[----:B------:R-:W3:Y:S02]  /*9470*/  @!P0 SYNCS.PHASECHK.TRANS64 P0, [R0+URZ+0x158], R3 ;  /* 0x00015803000085a7 */ /* 0x000ee400080010ff */
[----:B---3--:R-:W-:Y:S05]  /*9480*/  @!P0 BRA `(.L_x_188) ;  /* 0xfffffffc00f08947 */ /* 0x008fea000383ffff */
[----:B------:R-:W-:Y:S05]  /*9490*/  BRA `(.L_x_76) ;  /* 0xffffffb400687947 */ /* 0x000fea000383ffff */
.L_x_80:
[----:B------:R-:W-:Y:S07]  /*94a0*/  MOV R3, UR22 ;  /* 0x0000001600037c02 */ /* 0x000fee0008000f00 */
.L_x_189:
[----:B-1----:R1:W2:Y:S02]  /*94b0*/  SYNCS.PHASECHK.TRANS64.TRYWAIT P0, [R3+URZ+0x130], R12 ;  /* 0x0001300c030075a7 */ /* 0x0022a400080011ff */
[----:B--2---:R-:W-:Y:S05]  /*94c0*/  @!P0 NANOSLEEP.SYNCS 0x989680 ;  /* 0x009896800000895d */ /* 0x004fea0003900000 */
[----:B------:R-:W2:Y:S02]  /*94d0*/  @!P0 SYNCS.PHASECHK.TRANS64 P0, [R3+URZ+0x130], R12 ;  /* 0x0001300c030085a7 */ /* 0x000ea400080010ff */
[----:B--2---:R-:W-:Y:S05]  /*94e0*/  @!P0 BRA `(.L_x_189) ;  /* 0xfffffffc00f08947 */ /* 0x004fea000383ffff */
[----:B------:R-:W-:Y:S05]  /*94f0*/  BRA `(.L_x_190) ;  /* 0xffffffb800207947 */ /* 0x000fea000383ffff */
.L_x_81:
[----:B-1----:R-:W-:Y:S07]  /*9500*/  MOV R3, UR22 ;  /* 0x0000001600037c02 */ /* 0x002fee0008000f00 */
.L_x_191:
[----:B-1----:R1:W2:Y:S02]  /*9510*/  SYNCS.PHASECHK.TRANS64.TRYWAIT P0, [R3+URZ+0x138], R12 ;  /* 0x0001380c030075a7 */ /* 0x0022a400080011ff */
[----:B--2---:R-:W-:Y:S05]  /*9520*/  @!P0 NANOSLEEP.SYNCS 0x989680 ;  /* 0x009896800000895d */ /* 0x004fea0003900000 */
[----:B------:R-:W2:Y:S02]  /*9530*/  @!P0 SYNCS.PHASECHK.TRANS64 P0, [R3+URZ+0x138], R12 ;  /* 0x0001380c030085a7 */ /* 0x000ea400080010ff */
[----:B--2---:R-:W-:Y:S05]  /*9540*/  @!P0 BRA `(.L_x_191) ;  /* 0xfffffffc00f08947 */ /* 0x004fea000383ffff */
[----:B------:R-:W-:Y:S05]  /*9550*/  BRA `(.L_x_192) ;  /* 0xffffffb800587947 */ /* 0x000fea000383ffff */
.L_x_82:
[----:B-1----:R-:W-:Y:S07]  /*9560*/  MOV R3, UR22 ;  /* 0x0000001600037c02 */ /* 0x002fee0008000f00 */
.L_x_193:
[----:B-1----:R1:W2:Y:S02]  /*9570*/  SYNCS.PHASECHK.TRANS64.TRYWAIT P0, [R3+URZ+0x140], R12 ;  /* 0x0001400c030075a7 */ /* 0x0022a400080011ff */
[----:B--2---:R-:W-:Y:S05]  /*9580*/  @!P0 NANOSLEEP.SYNCS 0x989680 ;  /* 0x009896800000895d */ /* 0x004fea0003900000 */
[----:B------:R-:W2:Y:S02]  /*9590*/  @!P0 SYNCS.PHASECHK.TRANS64 P0, [R3+URZ+0x140], R12 ;  /* 0x0001400c030085a7 */ /* 0x000ea400080010ff */
[----:B--2---:R-:W-:Y:S05]  /*95a0*/  @!P0 BRA `(.L_x_193) ;  /* 0xfffffffc00f08947 */ /* 0x004fea000383ffff */
[----:B------:R-:W-:Y:S05]  /*95b0*/  BRA `(.L_x_194) ;  /* 0xffffffb800a07947 */ /* 0x000fea000383ffff */
.L_x_83:
[----:B------:R-:W-:Y:S07]  /*95c0*/  MOV R3, UR22 ;  /* 0x0000001600037c02 */ /* 0x000fee0008000f00 */
.L_x_195:
[----:B-1----:R1:W2:Y:S02]  /*95d0*/  SYNCS.PHASECHK.TRANS64.TRYWAIT P0, [R3+URZ+0x148], R12 ;  /* 0x0001480c030075a7 */ /* 0x0022a400080011ff */
[----:B--2---:R-:W-:Y:S05]  /*95e0*/  @!P0 NANOSLEEP.SYNCS 0x989680 ;  /* 0x009896800000895d */ /* 0x004fea0003900000 */
[----:B------:R-:W2:Y:S02]  /*95f0*/  @!P0 SYNCS.PHASECHK.TRANS64 P0, [R3+URZ+0x148], R12 ;  /* 0x0001480c030085a7 */ /* 0x000ea400080010ff */
[----:B--2---:R-:W-:Y:S05]  /*9600*/  @!P0 BRA `(.L_x_195) ;  /* 0xfffffffc00f08947 */ /* 0x004fea000383ffff */
[----:B------:R-:W-:Y:S05]  /*9610*/  BRA `(.L_x_196) ;  /* 0xffffffbc00287947 */ /* 0x000fea000383ffff */
.L_x_85:
[----:B------:R-:W-:-:S07]  /*9620*/  MOV R0, UR22 ;  /* 0x0000001600007c02 */ /* 0x000fce0008000f00 */
.L_x_197:
[----:B-1----:R1:W3:Y:S02]  /*9630*/  SYNCS.PHASECHK.TRANS64.TRYWAIT P0, [R0+URZ+0x130], R3 ;  /* 0x00013003000075a7 */ /* 0x0022e400080011ff */
[----:B---3--:R-:W-:Y:S05]  /*9640*/  @!P0 NANOSLEEP.SYNCS 0x989680 ;  /* 0x009896800000895d */ /* 0x008fea0003900000 */
[----:B------:R-:W3:Y:S02]  /*9650*/  @!P0 SYNCS.PHASECHK.TRANS64 P0, [R0+URZ+0x130], R3 ;  /* 0x00013003000085a7 */ /* 0x000ee400080010ff */
[----:B---3--:R-:W-:Y:S05]  /*9660*/  @!P0 BRA `(.L_x_197) ;  /* 0xfffffffc00f08947 */ /* 0x008fea000383ffff */
[----:B------:R-:W-:Y:S05]  /*9670*/  BRA `(.L_x_198) ;  /* 0xffffffbc008c7947 */ /* 0x000fea000383ffff */
.L_x_86:
[----:B-1----:R-:W-:-:S07]  /*9680*/  MOV R0, UR22 ;  /* 0x0000001600007c02 */ /* 0x002fce0008000f00 */
.L_x_199:
[----:B-1----:R1:W3:Y:S02]  /*9690*/  SYNCS.PHASECHK.TRANS64.TRYWAIT P0, [R0+URZ+0x138], R3 ;  /* 0x00013803000075a7 */ /* 0x0022e400080011ff */
[----:B---3--:R-:W-:Y:S05]  /*96a0*/  @!P0 NANOSLEEP.SYNCS 0x989680 ;  /* 0x009896800000895d */ /* 0x008fea0003900000 */
[----:B------:R-:W3:Y:S02]  /*96b0*/  @!P0 SYNCS.PHASECHK.TRANS64 P0, [R0+URZ+0x138], R3 ;  /* 0x00013803000085a7 */ /* 0x000ee400080010ff */
[----:B---3--:R-:W-:Y:S05]  /*96c0*/  @!P0 BRA `(.L_x_199) ;  /* 0xfffffffc00f08947 */ /* 0x008fea000383ffff */
[----:B------:R-:W-:Y:S05]  /*96d0*/  BRA `(.L_x_200) ;  /* 0xffffffbc007c7947 */ /* 0x000fea000383ffff */
.L_x_87:
[----:B-1----:R-:W-:-:S07]  /*96e0*/  MOV R0, UR22 ;  /* 0x0000001600007c02 */ /* 0x002fce0008000f00 */
.L_x_201:
[----:B-1----:R1:W3:Y:S02]  /*96f0*/  SYNCS.PHASECHK.TRANS64.TRYWAIT P0, [R0+URZ+0x140], R3 ;  /* 0x00014003000075a7 */ /* 0x0022e400080011ff */
[----:B---3--:R-:W-:Y:S05]  /*9700*/  @!P0 NANOSLEEP.SYNCS 0x989680 ;  /* 0x009896800000895d */ /* 0x008fea0003900000 */
[----:B------:R-:W3:Y:S02]  /*9710*/  @!P0 SYNCS.PHASECHK.TRANS64 P0, [R0+URZ+0x140], R3 ;  /* 0x00014003000085a7 */ /* 0x000ee400080010ff */
[----:B---3--:R-:W-:Y:S05]  /*9720*/  @!P0 BRA `(.L_x_201) ;  /* 0xfffffffc00f08947 */ /* 0x008fea000383ffff */
[----:B------:R-:W-:Y:S05]  /*9730*/  BRA `(.L_x_202) ;  /* 0xffffffbc006c7947 */ /* 0x000fea000383ffff */
.L_x_89:
[----:B------:R-:W-:Y:S07]  /*9740*/  MOV R0, UR50 ;  /* 0x0000003200007c02 */ /* 0x000fee0008000f00 */
.L_x_203:
[----:B-1----:R1:W2:Y:S02]  /*9750*/  SYNCS.PHASECHK.TRANS64.TRYWAIT P0, [R0+URZ+0x160], R3 ;  /* 0x00016003000075a7 */ /* 0x0022a400080011ff */
[----:B--2---:R-:W-:Y:S05]  /*9760*/  @!P0 NANOSLEEP.SYNCS 0x989680 ;  /* 0x009896800000895d */ /* 0x004fea0003900000 */
[----:B------:R-:W2:Y:S02]  /*9770*/  @!P0 SYNCS.PHASECHK.TRANS64 P0, [R0+URZ+0x160], R3 ;  /* 0x00016003000085a7 */ /* 0x000ea400080010ff */
[----:B--2---:R-:W-:Y:S05]  /*9780*/  @!P0 BRA `(.L_x_203) ;  /* 0xfffffffc00f08947 */ /* 0x004fea000383ffff */
[----:B------:R-:W-:Y:S05]  /*9790*/  BRA `(.L_x_204) ;  /* 0xffffffc000487947 */ /* 0x000fea000383ffff */
.L_x_100:
[----:B-1----:R-:W-:Y:S04]  /*97a0*/  MOV R2, UR50 ;  /* 0x0000003200027c02 */ /* 0x002fe80008000f00 */
[----:B------:R1:W3:Y:S03]  /*97b0*/  SYNCS.PHASECHK.TRANS64.TRYWAIT P1, [R2+URZ+0x110], R3 ;  /* 0x00011003020075a7 */ /* 0x0002e600080211ff */
[----:B---3--:R-:W-:Y:S05]  /*97c0*/  @!P1 NANOSLEEP.SYNCS 0x989680 ;  /* 0x009896800000995d */ /* 0x008fea0003900000 */
[----:B------:R-:W3:Y:S02]  /*97d0*/  @!P1 SYNCS.PHASECHK.TRANS64 P1, [R2+URZ+0x110], R3 ;  /* 0x00011003020095a7 */ /* 0x000ee400080210ff */
[----:B---3--:R-:W-:Y:S05]  /*97e0*/  @!P1 BRA `(.L_x_100) ;  /* 0xfffffffc00ec9947 */ /* 0x008fea000383ffff */
[----:B------:R-:W-:Y:S05]  /*97f0*/  BRA `(.L_x_99) ;  /* 0xffffffcc00707947 */ /* 0x000fea000383ffff */
.L_x_102:
[----:B-1----:R1:W4:Y:S02]  /*9800*/  SYNCS.PHASECHK.TRANS64.TRYWAIT P0, [R83+URZ+0x170], R0 ;  /* 0x00017000530075a7 */ /* 0x00232400080011ff */
[----:B----4-:R-:W-:Y:S05]  /*9810*/  @!P0 NANOSLEEP.SYNCS 0x989680 ;  /* 0x009896800000895d */ /* 0x010fea0003900000 */
[----:B------:R-:W4:Y:S02]  /*9820*/  @!P0 SYNCS.PHASECHK.TRANS64 P0, [R83+URZ+0x170], R0 ;  /* 0x00017000530085a7 */ /* 0x000f2400080010ff */
[----:B----4-:R-:W-:Y:S05]  /*9830*/  @!P0 BRA `(.L_x_102) ;  /* 0xfffffffc00f08947 */ /* 0x010fea000383ffff */
[----:B------:R-:W-:Y:S05]  /*9840*/  BRA `(.L_x_101) ;  /* 0xffffffcc00947947 */ /* 0x000fea000383ffff */
.L_x_111:
[----:B--2---:R2:W4:Y:S02]  /*9850*/  SYNCS.PHASECHK.TRANS64.TRYWAIT P0, [R4+URZ+0x110], R3 ;  /* 0x00011003040075a7 */ /* 0x00452400080011ff */
[----:B----4-:R-:W-:Y:S05]  /*9860*/  @!P0 NANOSLEEP.SYNCS 0x989680 ;  /* 0x009896800000895d */ /* 0x010fea0003900000 */
[----:B------:R-:W4:Y:S02]  /*9870*/  @!P0 SYNCS.PHASECHK.TRANS64 P0, [R4+URZ+0x110], R3 ;  /* 0x00011003040085a7 */ /* 0x000f2400080010ff */
[----:B----4-:R-:W-:Y:S05]  /*9880*/  @!P0 BRA `(.L_x_111) ;  /* 0xfffffffc00f08947 */ /* 0x010fea000383ffff */
[----:B------:R-:W-:Y:S05]  /*9890*/  BRA `(.L_x_110) ;  /* 0xffffffd400887947 */ /* 0x000fea000383ffff */
.L_x_119:
[----:B--2---:R2:W4:Y:S02]  /*98a0*/  SYNCS.PHASECHK.TRANS64.TRYWAIT P0, [R16+URZ+0x110], R3 ;  /* 0x00011003100075a7 */ /* 0x00452400080011ff */
[----:B----4-:R-:W-:Y:S05]  /*98b0*/  @!P0 NANOSLEEP.SYNCS 0x989680 ;  /* 0x009896800000895d */ /* 0x010fea0003900000 */
[----:B------:R-:W4:Y:S02]  /*98c0*/  @!P0 SYNCS.PHASECHK.TRANS64 P0, [R16+URZ+0x110], R3 ;  /* 0x00011003100085a7 */ /* 0x000f2400080010ff */
[----:B----4-:R-:W-:Y:S05]  /*98d0*/  @!P0 BRA `(.L_x_119) ;  /* 0xfffffffc00f08947 */ /* 0x010fea000383ffff */
[----:B------:R-:W-:Y:S05]  /*98e0*/  BRA `(.L_x_118) ;  /* 0xffffffdc00987947 */ /* 0x000fea000383ffff */
.L_x_127:
[----:B--2---:R2:W4:Y:S02]  /*98f0*/  SYNCS.PHASECHK.TRANS64.TRYWAIT P0, [R17+URZ+0x110], R0 ;  /* 0x00011000110075a7 */ /* 0x00452400080011ff */
[----:B----4-:R-:W-:Y:S05]  /*9900*/  @!P0 NANOSLEEP.SYNCS 0x989680 ;  /* 0x009896800000895d */ /* 0x010fea0003900000 */
[----:B------:R-:W4:Y:S02]  /*9910*/  @!P0 SYNCS.PHASECHK.TRANS64 P0, [R17+URZ+0x110], R0 ;  /* 0x00011000110085a7 */ /* 0x000f2400080010ff */
[----:B----4-:R-:W-:Y:S05]  /*9920*/  @!P0 BRA `(.L_x_127) ;  /* 0xfffffffc00f08947 */ /* 0x010fea000383ffff */
[----:B------:R-:W-:Y:S05]  /*9930*/  BRA `(.L_x_126) ;  /* 0xffffffe400a47947 */ /* 0x000fea000383ffff */
        .weak           $__internal_0_$__cuda_sm10x_tcgen05_guardrail_trap_col_being_dealloced_not_returned_by_alloc
        .type           $__internal_0_$__cuda_sm10x_tcgen05_guardrail_trap_col_being_dealloced_not_returned_by_alloc,@function
        .size           $__internal_0_$__cuda_sm10x_tcgen05_guardrail_trap_col_being_dealloced_not_returned_by_alloc,($__internal_1_$__cuda_sm10x_tcgen05_guardrail_trap_phase_invalid_during_alloc - $__internal_0_$__cuda_sm10x_tcgen05_guardrail_trap_col_being_dealloced_not_returned_by_alloc)
$__internal_0_$__cuda_sm10x_tcgen05_guardrail_trap_col_being_dealloced_not_returned_by_alloc:
[----:B------:R-:W-:Y:S05]  /*9940*/  BPT.TRAP 0x1 ;  /* 0x000000040000795c */ /* 0x000fea0000300000 */
[----:B------:R-:W-:-:S04]  /*9950*/  HFMA2 R3, -RZ, RZ, 0, 0 ;  /* 0x00000000ff037431 */ /* 0x000fc800000001ff */
[----:B------:R-:W-:Y:S05]  /*9960*/  RET.REL.NODEC R2 `(_ZN7cutlass13device_kernelINS_4conv6kernel13ConvUniversalINS1_16ConvProblemShapeILNS1_8OperatorE1ELi2EEENS1_10collective14CollectiveConvINS1_47MainloopSm100TmaUmmaWarpSpecializedImplicitGemmILS5_1ELi17ELi2ELi1ELi2EN4cute5tupleIJNSA_1CILi1EEESD_SD_EEEEENSB_IJNSC_ILi64EEENSC_ILi128EEENSB_IJNSC_ILi32EEEEEEEEENS_10bfloat16_tESL_NSA_8TiledMMAINSA_8MMA_AtomIJNSA_20SM100_MMA_F16BF16_SSISL_SL_fLi64ELi128ELNSA_4UMMA5MajorE0ELSQ_1ELNSP_7ScaleInE0ELSR_0EEEEEENSA_6LayoutISE_NSB_IJNSC_ILi0EEESV_SV_EEEEENSB_IJNSA_10UnderscoreESY_SY_EEEEENS7_6detail27Sm100ImplicitGemmTileTraitsINSA_20SM90_TMA_LOAD_IM2COLENSA_14ComposedLayoutINSA_7SwizzleILi2ELi4ELi3EEENSA_18smem_ptr_flag_bitsILi16EEENSU_INSB_IJNSC_ILi8EEESI_EEENSB_IJSI_SD_EEEEEEEvEENS12_INSA_13SM90_TMA_LOADENS14_INS15_ILi3ELi4ELi3EEES18_NSU_INSB_IJSG_S19_EEENSB_IJSD_SG_EEEEEEEvEEEENS_8epilogue10collective18CollectiveEpilogueINS1N_23Sm100TmaWarpSpecializedILi4ELi2ELi16ELb1ELb0EEEJSK_NSB_IJNSU_ISG_SD_EENSU_ISI_SD_EEEEESL_NSB_IJNSB_IJlllEEESD_SV_EEESL_S1W_NS1N_6fusion15FusionCallbacksIS1R_NS1X_17LinearCombinationISL_fSL_fLNS_15FloatRoundStyleE2EEESK_S1U_JEEENSA_5SM1004TMEM4LOAD26SM100_TMEM_LOAD_16dp256b4xES13_S1D_NSA_17SM75_U32x4_LDSM_NENSA_21SM90_TMA_STORE_IM2COLES1D_NSA_17SM90_U32x4_STSM_NENSA_39AutoVectorizingCopyWithAssumedAlignmentILi128EEEEEEvvEEEEvNT_6ParamsE) ;  /* 0xffffff6402a47950 */ /* 0x000fea0003c3ffff */
        .weak           $__internal_1_$__cuda_sm10x_tcgen05_guardrail_trap_phase_invalid_during_alloc
        .type           $__internal_1_$__cuda_sm10x_tcgen05_guardrail_trap_phase_invalid_during_alloc,@function
        .size           $__internal_1_$__cuda_sm10x_tcgen05_guardrail_trap_phase_invalid_during_alloc,($__internal_2_$__cuda_sm10x_tcgen05_guardrail_trap_unallocated_columns_being_dealloced - $__internal_1_$__cuda_sm10x_tcgen05_guardrail_trap_phase_invalid_during_alloc)
$__internal_1_$__cuda_sm10x_tcgen05_guardrail_trap_phase_invalid_during_alloc:
[----:B------:R-:W-:Y:S05]  /*9970*/  BPT.TRAP 0x1 ;  /* 0x000000040000795c */ /* 0x000fea0000300000 */
[----:B------:R-:W-:-:S04]  /*9980*/  MOV R3, 0x0 ;  /* 0x0000000000037802 */ /* 0x000fc80000000f00 */
[----:B------:R-:W-:Y:S05]  /*9990*/  RET.REL.NODEC R2 `(_ZN7cutlass13device_kernelINS_4conv6kernel13ConvUniversalINS1_16ConvProblemShapeILNS1_8OperatorE1ELi2EEENS1_10collective14CollectiveConvINS1_47MainloopSm100TmaUmmaWarpSpecializedImplicitGemmILS5_1ELi17ELi2ELi1ELi2EN4cute5tupleIJNSA_1CILi1EEESD_SD_EEEEENSB_IJNSC_ILi64EEENSC_ILi128EEENSB_IJNSC_ILi32EEEEEEEEENS_10bfloat16_tESL_NSA_8TiledMMAINSA_8MMA_AtomIJNSA_20SM100_MMA_F16BF16_SSISL_SL_fLi64ELi128ELNSA_4UMMA5MajorE0ELSQ_1ELNSP_7ScaleInE0ELSR_0EEEEEENSA_6LayoutISE_NSB_IJNSC_ILi0EEESV_SV_EEEEENSB_IJNSA_10UnderscoreESY_SY_EEEEENS7_6detail27Sm100ImplicitGemmTileTraitsINSA_20SM90_TMA_LOAD_IM2COLENSA_14ComposedLayoutINSA_7SwizzleILi2ELi4ELi3EEENSA_18smem_ptr_flag_bitsILi16EEENSU_INSB_IJNSC_ILi8EEESI_EEENSB_IJSI_SD_EEEEEEEvEENS12_INSA_13SM90_TMA_LOADENS14_INS15_ILi3ELi4ELi3EEES18_NSU_INSB_IJSG_S19_EEENSB_IJSD_SG_EEEEEEEvEEEENS_8epilogue10collective18CollectiveEpilogueINS1N_23Sm100TmaWarpSpecializedILi4ELi2ELi16ELb1ELb0EEEJSK_NSB_IJNSU_ISG_SD_EENSU_ISI_SD_EEEEESL_NSB_IJNSB_IJlllEEESD_SV_EEESL_S1W_NS1N_6fusion15FusionCallbacksIS1R_NS1X_17LinearCombinationISL_fSL_fLNS_15FloatRoundStyleE2EEESK_S1U_JEEENSA_5SM1004TMEM4LOAD26SM100_TMEM_LOAD_16dp256b4xES13_S1D_NSA_17SM75_U32x4_LDSM_NENSA_21SM90_TMA_STORE_IM2COLES1D_NSA_17SM90_U32x4_STSM_NENSA_39AutoVectorizingCopyWithAssumedAlignmentILi128EEEEEEvvEEEEvNT_6ParamsE) ;  /* 0xffffff6402987950 */ /* 0x000fea0003c3ffff */
        .weak           $__internal_2_$__cuda_sm10x_tcgen05_guardrail_trap_unallocated_columns_being_dealloced
        .type           $__internal_2_$__cuda_sm10x_tcgen05_guardrail_trap_unallocated_columns_being_dealloced,@function
        .size           $__internal_2_$__cuda_sm10x_tcgen05_guardrail_trap_unallocated_columns_being_dealloced,(.L_x_206 - $__internal_2_$__cuda_sm10x_tcgen05_guardrail_trap_unallocated_columns_being_dealloced)
$__internal_2_$__cuda_sm10x_tcgen05_guardrail_trap_unallocated_columns_being_dealloced:
[----:B------:R-:W-:Y:S05]  /*99a0*/  BPT.TRAP 0x1 ;  /* 0x000000040000795c */ /* 0x000fea0000300000 */
[----:B------:R-:W-:-:S04]  /*99b0*/  HFMA2 R3, -RZ, RZ, 0, 0 ;  /* 0x00000000ff037431 */ /* 0x000fc800000001ff */
[----:B------:R-:W-:Y:S05]  /*99c0*/  RET.REL.NODEC R2 `(_ZN7cutlass13device_kernelINS_4conv6kernel13ConvUniversalINS1_16ConvProblemShapeILNS1_8OperatorE1ELi2EEENS1_10collective14CollectiveConvINS1_47MainloopSm100TmaUmmaWarpSpecializedImplicitGemmILS5_1ELi17ELi2ELi1ELi2EN4cute5tupleIJNSA_1CILi1EEESD_SD_EEEEENSB_IJNSC_ILi64EEENSC_ILi128EEENSB_IJNSC_ILi32EEEEEEEEENS_10bfloat16_tESL_NSA_8TiledMMAINSA_8MMA_AtomIJNSA_20SM100_MMA_F16BF16_SSISL_SL_fLi64ELi128ELNSA_4UMMA5MajorE0ELSQ_1ELNSP_7ScaleInE0ELSR_0EEEEEENSA_6LayoutISE_NSB_IJNSC_ILi0EEESV_SV_EEEEENSB_IJNSA_10UnderscoreESY_SY_EEEEENS7_6detail27Sm100ImplicitGemmTileTraitsINSA_20SM90_TMA_LOAD_IM2COLENSA_14ComposedLayoutINSA_7SwizzleILi2ELi4ELi3EEENSA_18smem_ptr_flag_bitsILi16EEENSU_INSB_IJNSC_ILi8EEESI_EEENSB_IJSI_SD_EEEEEEEvEENS12_INSA_13SM90_TMA_LOADENS14_INS15_ILi3ELi4ELi3EEES18_NSU_INSB_IJSG_S19_EEENSB_IJSD_SG_EEEEEEEvEEEENS_8epilogue10collective18CollectiveEpilogueINS1N_23Sm100TmaWarpSpecializedILi4ELi2ELi16ELb1ELb0EEEJSK_NSB_IJNSU_ISG_SD_EENSU_ISI_SD_EEEEESL_NSB_IJNSB_IJlllEEESD_SV_EEESL_S1W_NS1N_6fusion15FusionCallbacksIS1R_NS1X_17LinearCombinationISL_fSL_fLNS_15FloatRoundStyleE2EEESK_S1U_JEEENSA_5SM1004TMEM4LOAD26SM100_TMEM_LOAD_16dp256b4xES13_S1D_NSA_17SM75_U32x4_LDSM_NENSA_21SM90_TMA_STORE_IM2COLES1D_NSA_17SM90_U32x4_STSM_NENSA_39AutoVectorizingCopyWithAssumedAlignmentILi128EEEEEEvvEEEEvNT_6ParamsE) ;  /* 0xffffff64028c7950 */ /* 0x000fea0003c3ffff */
.L_x_205:
[----:B------:R-:W-:-:S00]  /*99d0*/  BRA `(.L_x_205) ;  /* 0xfffffffc00fc7947 */ /* 0x000fc0000383ffff */
[----:B------:R-:W-:-:S00]  /*99e0*/  NOP ;  /* 0x0000000000007918 */ /* 0x000fc00000000000 */
        /* <DEDUP_REMOVED lines=9> */
.L_x_206:


//--------------------- .nv.global.init           --------------------------
	.section	.nv.global.init,"aw",@progbits
.nv.global.init:
	.type		$str$29,@object
	.size		$str$29,($str$30 - $str$29)
$str$29:
        /*0000*/ 	.byte	0x28, 0x61, 0x64, 0x64, 0x72, 0x65, 0x73, 0x73, 0x20, 0x26, 0x20, 0x6d, 0x61, 0x73, 0x6b, 0x29
        /*0010*/ 	.byte	0x20, 0x3d, 0x3d, 0x20, 0x30, 0x00
	.type		$str$30,@object
	.size		$str$30,($str$28 - $str$30)
$str$30:
        /*0016*/ 	.byte	0x2f, 0x74, 0x6d, 0x70, 0x2f, 0x63, 0x75, 0x74, 0x6c, 0x61, 0x73, 0x73, 0x5f, 0x73, 0x77, 0x65
        /*0026*/ 	.byte	0x65, 0x70, 0x5f, 0x73, 0x72, 0x63, 0x2f, 0x69, 0x6e, 0x63, 0x6c, 0x75, 0x64, 0x65, 0x2f, 0x63
        /*0036*/ 	.byte	0x75, 0x74, 0x65, 0x2f, 0x70, 0x6f, 0x69, 0x6e, 0x74, 0x65, 0x72, 0x5f, 0x66, 0x6c, 0x61, 0x67
        /*0046*/ 	.byte	0x67, 0x65, 0x64, 0x2e, 0x68, 0x70, 0x70, 0x00
	.type		$str$28,@object
	.size		$str$28,($str$27 - $str$28)
$str$28:
        /*004e*/ 	.byte	0x2f, 0x74, 0x6d, 0x70, 0x2f, 0x63, 0x75, 0x74, 0x6c, 0x61, 0x73, 0x73, 0x5f, 0x73, 0x77, 0x65
        /*005e*/ 	.byte	0x65, 0x70, 0x5f, 0x73, 0x72, 0x63, 0x2f, 0x69, 0x6e, 0x63, 0x6c, 0x75, 0x64, 0x65, 0x2f, 0x63
        /*006e*/ 	.byte	0x75, 0x74, 0x65, 0x2f, 0x61, 0x74, 0x6f, 0x6d, 0x2f, 0x63, 0x6f, 0x70, 0x79, 0x5f, 0x74, 0x72
        /*007e*/ 	.byte	0x61, 0x69, 0x74, 0x73, 0x5f, 0x73, 0x6d, 0x31, 0x30, 0x30, 0x2e, 0x68, 0x70, 0x70, 0x00
	.type		$str$27,@object
	.size		$str$27,(__unnamed_1 - $str$27)
$str$27:
        /*008d*/ 	.byte	0x28, 0x28, 0x75, 0x69, 0x6e, 0x74, 0x33, 0x32, 0x5f, 0x74, 0x28, 0x74, 0x68, 0x72, 0x65, 0x61
        /*009d*/ 	.byte	0x64, 0x49, 0x64, 0x78, 0x2e, 0x78, 0x29, 0x20, 0x2f, 0x20, 0x33, 0x32, 0x29, 0x20, 0x25, 0x20
        /*00ad*/ 	.byte	0x34, 0x29, 0x20, 0x3d, 0x3d, 0x20, 0x28, 0x28, 0x28, 0x74, 0x6d, 0x65, 0x6d, 0x5f, 0x61, 0x64
        /*00bd*/ 	.byte	0x64, 0x72, 0x20, 0x3e, 0x3e, 0x20, 0x31, 0x36, 0x29, 0x20, 0x2f, 0x20, 0x33, 0x32, 0x29, 0x20
        /*00cd*/ 	.byte	0x25, 0x20, 0x34, 0x29, 0x00
	.type		__unnamed_1,@object
	.size		__unnamed_1,(__unnamed_2 - __unnamed_1)
__unnamed_1:
        /*00d2*/ 	.byte	0x61, 0x75, 0x74, 0x6f, 0x20, 0x63, 0x75, 0x74, 0x65, 0x3a, 0x3a, 0x61, 0x73, 0x5f, 0x70, 0x6f
        /* <DEDUP_REMOVED lines=24> */
        /*0262*/ 	.byte	0x30, 0x34, 0x38, 0x3e, 0x3e, 0x3e, 0x3e, 0x5d, 0x00
	.type		__unnamed_2,@object
	.size		__unnamed_2,(.L_2 - __unnamed_2)
__unnamed_2:
        /* <DEDUP_REMOVED lines=45> */
        /*053b*/ 	.byte	0x3e, 0x3e, 0x3e, 0x5d, 0x00
.L_2:


//--------------------- .nv.shared._ZN7cutlass13device_kernelINS_4conv6kernel13ConvUniversalINS1_16ConvProblemShapeILNS1_8OperatorE1ELi2EEENS1_10collective14CollectiveConvINS1_47MainloopSm100TmaUmmaWarpSpecializedImplicitGemmILS5_1ELi17ELi2ELi1ELi2EN4cute5tupleIJNSA_1CILi1EEESD_SD_EEEEENSB_IJNSC_ILi64EEENSC_ILi128EEENSB_IJNSC_ILi32EEEEEEEEENS_10bfloat16_tESL_NSA_8TiledMMAINSA_8MMA_AtomIJNSA_20SM100_MMA_F16BF16_SSISL_SL_fLi64ELi128ELNSA_4UMMA5MajorE0ELSQ_1ELNSP_7ScaleInE0ELSR_0EEEEEENSA_6LayoutISE_NSB_IJNSC_ILi0EEESV_SV_EEEEENSB_IJNSA_10UnderscoreESY_SY_EEEEENS7_6detail27Sm100ImplicitGemmTileTraitsINSA_20SM90_TMA_LOAD_IM2COLENSA_14ComposedLayoutINSA_7SwizzleILi2ELi4ELi3EEENSA_18smem_ptr_flag_bitsILi16EEENSU_INSB_IJNSC_ILi8EEESI_EEENSB_IJSI_SD_EEEEEEEvEENS12_INSA_13SM90_TMA_LOADENS14_INS15_ILi3ELi4ELi3EEES18_NSU_INSB_IJSG_S19_EEENSB_IJSD_SG_EEEEEEEvEEEENS_8epilogue10collective18CollectiveEpilogueINS1N_23Sm100TmaWarpSpecializedILi4ELi2ELi16ELb1ELb0EEEJSK_NSB_IJNSU_ISG_SD_EENSU_ISI_SD_EEEEESL_NSB_IJNSB_IJlllEEESD_SV_EEESL_S1W_NS1N_6fusion15FusionCallbacksIS1R_NS1X_17LinearCombinationISL_fSL_fLNS_15FloatRoundStyleE2EEESK_S1U_JEEENSA_5SM1004TMEM4LOAD26SM100_TMEM_LOAD_16dp256b4xES13_S1D_NSA_17SM75_U32x4_LDSM_NENSA_21SM90_TMA_STORE_IM2COLES1D_NSA_17SM90_U32x4_STSM_NENSA_39AutoVectorizingCopyWithAssumedAlignmentILi128EEEEEEvvEEEEvNT_6ParamsE --------------------------
	.section	.nv.shared._ZN7cutlass13device_kernelINS_4conv6kernel13ConvUniversalINS1_16ConvProblemShapeILNS1_8OperatorE1ELi2EEENS1_10collective14CollectiveConvINS1_47MainloopSm100TmaUmmaWarpSpecializedImplicitGemmILS5_1ELi17ELi2ELi1ELi2EN4cute5tupleIJNSA_1CILi1EEESD_SD_EEEEENSB_IJNSC_ILi64EEENSC_ILi128EEENSB_IJNSC_ILi32EEEEEEEEENS_10bfloat16_tESL_NSA_8TiledMMAINSA_8MMA_AtomIJNSA_20SM100_MMA_F16BF16_SSISL_SL_fLi64ELi128ELNSA_4UMMA5MajorE0ELSQ_1ELNSP_7ScaleInE0ELSR_0EEEEEENSA_6LayoutISE_NSB_IJNSC_ILi0EEESV_SV_EEEEENSB_IJNSA_10UnderscoreESY_SY_EEEEENS7_6detail27Sm100ImplicitGemmTileTraitsINSA_20SM90_TMA_LOAD_IM2COLENSA_14ComposedLayoutINSA_7SwizzleILi2ELi4ELi3EEENSA_18smem_ptr_flag_bitsILi16EEENSU_INSB_IJNSC_ILi8EEESI_EEENSB_IJSI_SD_EEEEEEEvEENS12_INSA_13SM90_TMA_LOADENS14_INS15_ILi3ELi4ELi3EEES18_NSU_INSB_IJSG_S19_EEENSB_IJSD_SG_EEEEEEEvEEEENS_8epilogue10collective18CollectiveEpilogueINS1N_23Sm100TmaWarpSpecializedILi4ELi2ELi16ELb1ELb0EEEJSK_NSB_IJNSU_ISG_SD_EENSU_ISI_SD_EEEEESL_NSB_IJNSB_IJlllEEESD_SV_EEESL_S1W_NS1N_6fusion15FusionCallbacksIS1R_NS1X_17LinearCombinationISL_fSL_fLNS_15FloatRoundStyleE2EEESK_S1U_JEEENSA_5SM1004TMEM4LOAD26SM100_TMEM_LOAD_16dp256b4xES13_S1D_NSA_17SM75_U32x4_LDSM_NENSA_21SM90_TMA_STORE_IM2COLES1D_NSA_17SM90_U32x4_STSM_NENSA_39AutoVectorizingCopyWithAssumedAlignmentILi128EEEEEEvvEEEEvNT_6ParamsE,"aw",@nobits
	.sectionflags	@""
	.align	16
	.zero		1024


//--------------------- .nv.shared.reserved.0     --------------------------
	.section	.nv.shared.reserved.0,"aw",@nobits
	.weak		__nv_reservedSMEM_offset_0_alias
	.size		__nv_reservedSMEM_offset_0_alias, 0, 64
	.other		__nv_reservedSMEM_offset_0_alias,@"STO_CUDA_RESERVED_SHARED STV_DEFAULT"
__nv_reservedSMEM_offset_0_alias:
	.zero		0
.nv.shared.reserved.0:
	.zero		64
	.weak		__nv_reservedSMEM_tcgen05_partition
	.type		__nv_reservedSMEM_tcgen05_partition,@object
	.size		__nv_reservedSMEM_tcgen05_partition,(.L_0 - __nv_reservedSMEM_tcgen05_partition)
__nv_reservedSMEM_tcgen05_partition:
	.zero		32
.L_0:


//--------------------- .nv.global                --------------------------
	.section	.nv.global,"aw",@nobits
.nv.global:
	.type		_ZN39_INTERNAL_3051e09a_4_k_cu_5d115fb0_30874cute1_E,@object
	.size		_ZN39_INTERNAL_3051e09a_4_k_cu_5d115fb0_30874cute1_E,(_ZN39_INTERNAL_3051e09a_4_k_cu_5d115fb0_30874cuda3std3__45__cpo6cbeginE - _ZN39_INTERNAL_3051e09a_4_k_cu_5d115fb0_30874cute1_E)
_ZN39_INTERNAL_3051e09a_4_k_cu_5d115fb0_30874cute1_E:
	.zero		1
	.type		_ZN39_INTERNAL_3051e09a_4_k_cu_5d115fb0_30874cuda3std3__45__cpo6cbeginE,@object
	.size		_ZN39_INTERNAL_3051e09a_4_k_cu_5d115fb0_30874cuda3std3__45__cpo6cbeginE,(_ZN39_INTERNAL_3051e09a_4_k_cu_5d115fb0_30874cuda3std3__48in_placeE - _ZN39_INTERNAL_3051e09a_4_k_cu_5d115fb0_30874cuda3std3__45__cpo6cbeginE)
_ZN39_INTERNAL_3051e09a_4_k_cu_5d115fb0_30874cuda3std3__45__cpo6cbeginE:
	.zero		1
	.type		_ZN39_INTERNAL_3051e09a_4_k_cu_5d115fb0_30874cuda3std3__48in_placeE,@object
	.size		_ZN39_INTERNAL_3051e09a_4_k_cu_5d115fb0_30874cuda3std3__48in_placeE,(_ZN39_INTERNAL_3051e09a_4_k_cu_5d115fb0_30874cuda3std6ranges3__45__cpo9iter_moveE - _ZN39_INTERNAL_3051e09a_4_k_cu_5d115fb0_30874cuda3std3__48in_placeE)
_ZN39_INTERNAL_3051e09a_4_k_cu_5d115fb0_30874cuda3std3__48in_placeE:
	.zero		1
	.type		_ZN39_INTERNAL_3051e09a_4_k_cu_5d115fb0_30874cuda3std6ranges3__45__cpo9iter_moveE,@object
	.size		_ZN39_INTERNAL_3051e09a_4_k_cu_5d115fb0_30874cuda3std6ranges3__45__cpo9iter_moveE,(_ZN39_INTERNAL_3051e09a_4_k_cu_5d115fb0_30874cuda3std3__45__cpo5beginE - _ZN39_INTERNAL_3051e09a_4_k_cu_5d115fb0_30874cuda3std6ranges3__45__cpo9iter_moveE)
_ZN39_INTERNAL_3051e09a_4_k_cu_5d115fb0_30874cuda3std6ranges3__45__cpo9iter_moveE:
	.zero		1
	.type		_ZN39_INTERNAL_3051e09a_4_k_cu_5d115fb0_30874cuda3std3__45__cpo5beginE,@object
	.size		_ZN39_INTERNAL_3051e09a_4_k_cu_5d115fb0_30874cuda3std3__45__cpo5beginE,(_ZN39_INTERNAL_3051e09a_4_k_cu_5d115fb0_30874cuda3std3__441_GLOBAL__N__3051e09a_4_k_cu_5d115fb0_30876ignoreE - _ZN39_INTERNAL_3051e09a_4_k_cu_5d115fb0_30874cuda3std3__45__cpo5beginE)
_ZN39_INTERNAL_3051e09a_4_k_cu_5d115fb0_30874cuda3std3__45__cpo5beginE:
	.zero		1
	.type		_ZN39_INTERNAL_3051e09a_4_k_cu_5d115fb0_30874cuda3std3__441_GLOBAL__N__3051e09a_4_k_cu_5d115fb0_30876ignoreE,@object
	.size		_ZN39_INTERNAL_3051e09a_4_k_cu_5d115fb0_30874cuda3std3__441_GLOBAL__N__3051e09a_4_k_cu_5d115fb0_30876ignoreE,(_ZN39_INTERNAL_3051e09a_4_k_cu_5d115fb0_30874cute7productE - _ZN39_INTERNAL_3051e09a_4_k_cu_5d115fb0_30874cuda3std3__441_GLOBAL__N__3051e09a_4_k_cu_5d115fb0_30876ignoreE)
_ZN39_INTERNAL_3051e09a_4_k_cu_5d115fb0_30874cuda3std3__441_GLOBAL__N__3051e09a_4_k_cu_5d115fb0_30876ignoreE:
	.zero		1
	.type		_ZN39_INTERNAL_3051e09a_4_k_cu_5d115fb0_30874cute7productE,@object
	.size		_ZN39_INTERNAL_3051e09a_4_k_cu_5d115fb0_30874cute7productE,(_ZN39_INTERNAL_3051e09a_4_k_cu_5d115fb0_30874cuda3std3__45__cpo3endE - _ZN39_INTERNAL_3051e09a_4_k_cu_5d115fb0_30874cute7productE)
_ZN39_INTERNAL_3051e09a_4_k_cu_5d115fb0_30874cute7productE:
	.zero		1
	.type		_ZN39_INTERNAL_3051e09a_4_k_cu_5d115fb0_30874cuda3std3__45__cpo3endE,@object
	.size		_ZN39_INTERNAL_3051e09a_4_k_cu_5d115fb0_30874cuda3std3__45__cpo3endE,(_ZN39_INTERNAL_3051e09a_4_k_cu_5d115fb0_30874cuda3std3__419piecewise_constructE - _ZN39_INTERNAL_3051e09a_4_k_cu_5d115fb0_30874cuda3std3__45__cpo3endE)
_ZN39_INTERNAL_3051e09a_4_k_cu_5d115fb0_30874cuda3std3__45__cpo3endE:
	.zero		1
	.type		_ZN39_INTERNAL_3051e09a_4_k_cu_5d115fb0_30874cuda3std3__419piecewise_constructE,@object
	.size		_ZN39_INTERNAL_3051e09a_4_k_cu_5d115fb0_30874cuda3std3__419piecewise_constructE,(_ZN39_INTERNAL_3051e09a_4_k_cu_5d115fb0_30874cuda3std3__45__cpo4cendE - _ZN39_INTERNAL_3051e09a_4_k_cu_5d115fb0_30874cuda3std3__419piecewise_constructE)
_ZN39_INTERNAL_3051e09a_4_k_cu_5d115fb0_30874cuda3std3__419piecewise_constructE:
	.zero		1
	.type		_ZN39_INTERNAL_3051e09a_4_k_cu_5d115fb0_30874cuda3std3__45__cpo4cendE,@object
	.size		_ZN39_INTERNAL_3051e09a_4_k_cu_5d115fb0_30874cuda3std3__45__cpo4cendE,(_ZN39_INTERNAL_3051e09a_4_k_cu_5d115fb0_30874cuda3std6ranges3__45__cpo4swapE - _ZN39_INTERNAL_3051e09a_4_k_cu_5d115fb0_30874cuda3std3__45__cpo4cendE)
_ZN39_INTERNAL_3051e09a_4_k_cu_5d115fb0_30874cuda3std3__45__cpo4cendE:
	.zero		1
	.type		_ZN39_INTERNAL_3051e09a_4_k_cu_5d115fb0_30874cuda3std6ranges3__45__cpo4swapE,@object
	.size		_ZN39_INTERNAL_3051e09a_4_k_cu_5d115fb0_30874cuda3std6ranges3__45__cpo4swapE,(.L_10 - _ZN39_INTERNAL_3051e09a_4_k_cu_5d115fb0_30874cuda3std6ranges3__45__cpo4swapE)
_ZN39_INTERNAL_3051e09a_4_k_cu_5d115fb0_30874cuda3std6ranges3__45__cpo4swapE:
	.zero		1
.L_10:


//--------------------- .nv.constant0._ZN7cutlass13device_kernelINS_4conv6kernel13ConvUniversalINS1_16ConvProblemShapeILNS1_8OperatorE1ELi2EEENS1_10collective14CollectiveConvINS1_47MainloopSm100TmaUmmaWarpSpecializedImplicitGemmILS5_1ELi17ELi2ELi1ELi2EN4cute5tupleIJNSA_1CILi1EEESD_SD_EEEEENSB_IJNSC_ILi64EEENSC_ILi128EEENSB_IJNSC_ILi32EEEEEEEEENS_10bfloat16_tESL_NSA_8TiledMMAINSA_8MMA_AtomIJNSA_20SM100_MMA_F16BF16_SSISL_SL_fLi64ELi128ELNSA_4UMMA5MajorE0ELSQ_1ELNSP_7ScaleInE0ELSR_0EEEEEENSA_6LayoutISE_NSB_IJNSC_ILi0EEESV_SV_EEEEENSB_IJNSA_10UnderscoreESY_SY_EEEEENS7_6detail27Sm100ImplicitGemmTileTraitsINSA_20SM90_TMA_LOAD_IM2COLENSA_14ComposedLayoutINSA_7SwizzleILi2ELi4ELi3EEENSA_18smem_ptr_flag_bitsILi16EEENSU_INSB_IJNSC_ILi8EEESI_EEENSB_IJSI_SD_EEEEEEEvEENS12_INSA_13SM90_TMA_LOADENS14_INS15_ILi3ELi4ELi3EEES18_NSU_INSB_IJSG_S19_EEENSB_IJSD_SG_EEEEEEEvEEEENS_8epilogue10collective18CollectiveEpilogueINS1N_23Sm100TmaWarpSpecializedILi4ELi2ELi16ELb1ELb0EEEJSK_NSB_IJNSU_ISG_SD_EENSU_ISI_SD_EEEEESL_NSB_IJNSB_IJlllEEESD_SV_EEESL_S1W_NS1N_6fusion15FusionCallbacksIS1R_NS1X_17LinearCombinationISL_fSL_fLNS_15FloatRoundStyleE2EEESK_S1U_JEEENSA_5SM1004TMEM4LOAD26SM100_TMEM_LOAD_16dp256b4xES13_S1D_NSA_17SM75_U32x4_LDSM_NENSA_21SM90_TMA_STORE_IM2COLES1D_NSA_17SM90_U32x4_STSM_NENSA_39AutoVectorizingCopyWithAssumedAlignmentILi128EEEEEEvvEEEEvNT_6ParamsE --------------------------
	.section	.nv.constant0._ZN7cutlass13device_kernelINS_4conv6kernel13ConvUniversalINS1_16ConvProblemShapeILNS1_8OperatorE1ELi2EEENS1_10collective14CollectiveConvINS1_47MainloopSm100TmaUmmaWarpSpecializedImplicitGemmILS5_1ELi17ELi2ELi1ELi2EN4cute5tupleIJNSA_1CILi1EEESD_SD_EEEEENSB_IJNSC_ILi64EEENSC_ILi128EEENSB_IJNSC_ILi32EEEEEEEEENS_10bfloat16_tESL_NSA_8TiledMMAINSA_8MMA_AtomIJNSA_20SM100_MMA_F16BF16_SSISL_SL_fLi64ELi128ELNSA_4UMMA5MajorE0ELSQ_1ELNSP_7ScaleInE0ELSR_0EEEEEENSA_6LayoutISE_NSB_IJNSC_ILi0EEESV_SV_EEEEENSB_IJNSA_10UnderscoreESY_SY_EEEEENS7_6detail27Sm100ImplicitGemmTileTraitsINSA_20SM90_TMA_LOAD_IM2COLENSA_14ComposedLayoutINSA_7SwizzleILi2ELi4ELi3EEENSA_18smem_ptr_flag_bitsILi16EEENSU_INSB_IJNSC_ILi8EEESI_EEENSB_IJSI_SD_EEEEEEEvEENS12_INSA_13SM90_TMA_LOADENS14_INS15_ILi3ELi4ELi3EEES18_NSU_INSB_IJSG_S19_EEENSB_IJSD_SG_EEEEEEEvEEEENS_8epilogue10collective18CollectiveEpilogueINS1N_23Sm100TmaWarpSpecializedILi4ELi2ELi16ELb1ELb0EEEJSK_NSB_IJNSU_ISG_SD_EENSU_ISI_SD_EEEEESL_NSB_IJNSB_IJlllEEESD_SV_EEESL_S1W_NS1N_6fusion15FusionCallbacksIS1R_NS1X_17LinearCombinationISL_fSL_fLNS_15FloatRoundStyleE2EEESK_S1U_JEEENSA_5SM1004TMEM4LOAD26SM100_TMEM_LOAD_16dp256b4xES13_S1D_NSA_17SM75_U32x4_LDSM_NENSA_21SM90_TMA_STORE_IM2COLES1D_NSA_17SM90_U32x4_STSM_NENSA_39AutoVectorizingCopyWithAssumedAlignmentILi128EEEEEEvvEEEEvNT_6ParamsE,"a",@progbits
	.sectionflags	@""
	.align	4
.nv.constant0._ZN7cutlass13device_kernelINS_4conv6kernel13ConvUniversalINS1_16ConvProblemShapeILNS1_8OperatorE1ELi2EEENS1_10collective14CollectiveConvINS1_47MainloopSm100TmaUmmaWarpSpecializedImplicitGemmILS5_1ELi17ELi2ELi1ELi2EN4cute5tupleIJNSA_1CILi1EEESD_SD_EEEEENSB_IJNSC_ILi64EEENSC_ILi128EEENSB_IJNSC_ILi32EEEEEEEEENS_10bfloat16_tESL_NSA_8TiledMMAINSA_8MMA_AtomIJNSA_20SM100_MMA_F16BF16_SSISL_SL_fLi64ELi128ELNSA_4UMMA5MajorE0ELSQ_1ELNSP_7ScaleInE0ELSR_0EEEEEENSA_6LayoutISE_NSB_IJNSC_ILi0EEESV_SV_EEEEENSB_IJNSA_10UnderscoreESY_SY_EEEEENS7_6detail27Sm100ImplicitGemmTileTraitsINSA_20SM90_TMA_LOAD_IM2COLENSA_14ComposedLayoutINSA_7SwizzleILi2ELi4ELi3EEENSA_18smem_ptr_flag_bitsILi16EEENSU_INSB_IJNSC_ILi8EEESI_EEENSB_IJSI_SD_EEEEEEEvEENS12_INSA_13SM90_TMA_LOADENS14_INS15_ILi3ELi4ELi3EEES18_NSU_INSB_IJSG_S19_EEENSB_IJSD_SG_EEEEEEEvEEEENS_8epilogue10collective18CollectiveEpilogueINS1N_23Sm100TmaWarpSpecializedILi4ELi2ELi16ELb1ELb0EEEJSK_NSB_IJNSU_ISG_SD_EENSU_ISI_SD_EEEEESL_NSB_IJNSB_IJlllEEESD_SV_EEESL_S1W_NS1N_6fusion15FusionCallbacksIS1R_NS1X_17LinearCombinationISL_fSL_fLNS_15FloatRoundStyleE2EEESK_S1U_JEEENSA_5SM1004TMEM4LOAD26SM100_TMEM_LOAD_16dp256b4xES13_S1D_NSA_17SM75_U32x4_LDSM_NENSA_21SM90_TMA_STORE_IM2COLES1D_NSA_17SM90_U32x4_STSM_NENSA_39AutoVectorizingCopyWithAssumedAlignmentILi128EEEEEEvvEEEEvNT_6ParamsE:
	.zero		2944


//--------------------- SYMBOLS --------------------------

	.type		.nv.reservedSmem.offset0,@object
	.size		.nv.reservedSmem.offset0,0x4
	.type		.nv.reservedSmem.cap,@object
	.size		.nv.reservedSmem.cap,0x4
	.type		__assertfail,@function
